//
// Generated by NVIDIA NVVM Compiler
//
// Compiler Build ID: CL-36424714
// Cuda compilation tools, release 13.0, V13.0.88
// Based on NVVM 20.0.0
//

.version 9.0
.target sm_100
.address_size 64

	// .globl	_Z12floyd_phaseIiPiii
// _ZZ12floyd_phaseIiPiiiE10shared_mem has been demoted
// _ZZ13floyd_phaseIIiPiiiE10shared_mem has been demoted
// _ZZ13floyd_phaseIIiPiiiE13shared_buffer has been demoted
// _ZZ14floyd_phaseIIIiPiiiE3d_c has been demoted
// _ZZ14floyd_phaseIIIiPiiiE3d_r has been demoted

.visible .entry _Z12floyd_phaseIiPiii(
	.param .u32 _Z12floyd_phaseIiPiii_param_0,
	.param .u64 .ptr .align 1 _Z12floyd_phaseIiPiii_param_1,
	.param .u32 _Z12floyd_phaseIiPiii_param_2,
	.param .u32 _Z12floyd_phaseIiPiii_param_3
)
{
	.reg .pred 	%p<23>;
	.reg .b32 	%r<126>;
	.reg .b64 	%rd<5>;
	// demoted variable
	.shared .align 4 .b8 _ZZ12floyd_phaseIiPiiiE10shared_mem[1024];
	ld.param.u32 	%r43, [_Z12floyd_phaseIiPiii_param_0];
	ld.param.u64 	%rd2, [_Z12floyd_phaseIiPiii_param_1];
	ld.param.u32 	%r42, [_Z12floyd_phaseIiPiii_param_2];
	ld.param.u32 	%r44, [_Z12floyd_phaseIiPiii_param_3];
	cvta.to.global.u64 	%rd3, %rd2;
	mov.u32 	%r1, %tid.y;
	mov.u32 	%r2, %tid.x;
	mul.lo.s32 	%r45, %r42, %r43;
	add.s32 	%r46, %r45, %r1;
	add.s32 	%r47, %r45, %r2;
	mad.lo.s32 	%r48, %r46, %r44, %r47;
	mul.wide.s32 	%rd4, %r48, 4;
	add.s64 	%rd1, %rd3, %rd4;
	ld.global.u32 	%r49, [%rd1];
	shl.b32 	%r50, %r1, 6;
	mov.u32 	%r51, _ZZ12floyd_phaseIiPiiiE10shared_mem;
	add.s32 	%r52, %r51, %r50;
	shl.b32 	%r53, %r2, 2;
	add.s32 	%r3, %r52, %r53;
	st.shared.u32 	[%r3], %r49;
	bar.sync 	0;
	setp.lt.s32 	%p1, %r42, 1;
	@%p1 bra 	$L__BB0_41;
	and.b32  	%r4, %r42, 15;
	setp.lt.u32 	%p2, %r42, 16;
	mov.b32 	%r122, 0;
	@%p2 bra 	$L__BB0_36;
	and.b32  	%r122, %r42, 2147483632;
	neg.s32 	%r121, %r122;
	add.s32 	%r57, %r50, %r51;
	add.s32 	%r120, %r57, 32;
	add.s32 	%r59, %r53, %r51;
	add.s32 	%r119, %r59, 512;
$L__BB0_3:
	.pragma "nounroll";
	ld.shared.u32 	%r60, [%r120+-32];
	ld.shared.u32 	%r61, [%r119+-512];
	add.s32 	%r12, %r61, %r60;
	ld.shared.u32 	%r62, [%r3];
	setp.ge.s32 	%p3, %r12, %r62;
	@%p3 bra 	$L__BB0_5;
	st.shared.u32 	[%r3], %r12;
$L__BB0_5:
	bar.sync 	0;
	ld.shared.u32 	%r63, [%r120+-28];
	ld.shared.u32 	%r64, [%r119+-448];
	add.s32 	%r13, %r64, %r63;
	ld.shared.u32 	%r65, [%r3];
	setp.ge.s32 	%p4, %r13, %r65;
	@%p4 bra 	$L__BB0_7;
	st.shared.u32 	[%r3], %r13;
$L__BB0_7:
	bar.sync 	0;
	ld.shared.u32 	%r66, [%r120+-24];
	ld.shared.u32 	%r67, [%r119+-384];
	add.s32 	%r14, %r67, %r66;
	ld.shared.u32 	%r68, [%r3];
	setp.ge.s32 	%p5, %r14, %r68;
	@%p5 bra 	$L__BB0_9;
	st.shared.u32 	[%r3], %r14;
$L__BB0_9:
	bar.sync 	0;
	ld.shared.u32 	%r69, [%r120+-20];
	ld.shared.u32 	%r70, [%r119+-320];
	add.s32 	%r15, %r70, %r69;
	ld.shared.u32 	%r71, [%r3];
	setp.ge.s32 	%p6, %r15, %r71;
	@%p6 bra 	$L__BB0_11;
	st.shared.u32 	[%r3], %r15;
$L__BB0_11:
	bar.sync 	0;
	ld.shared.u32 	%r72, [%r120+-16];
	ld.shared.u32 	%r73, [%r119+-256];
	add.s32 	%r16, %r73, %r72;
	ld.shared.u32 	%r74, [%r3];
	setp.ge.s32 	%p7, %r16, %r74;
	@%p7 bra 	$L__BB0_13;
	st.shared.u32 	[%r3], %r16;
$L__BB0_13:
	bar.sync 	0;
	ld.shared.u32 	%r75, [%r120+-12];
	ld.shared.u32 	%r76, [%r119+-192];
	add.s32 	%r17, %r76, %r75;
	ld.shared.u32 	%r77, [%r3];
	setp.ge.s32 	%p8, %r17, %r77;
	@%p8 bra 	$L__BB0_15;
	st.shared.u32 	[%r3], %r17;
$L__BB0_15:
	bar.sync 	0;
	ld.shared.u32 	%r78, [%r120+-8];
	ld.shared.u32 	%r79, [%r119+-128];
	add.s32 	%r18, %r79, %r78;
	ld.shared.u32 	%r80, [%r3];
	setp.ge.s32 	%p9, %r18, %r80;
	@%p9 bra 	$L__BB0_17;
	st.shared.u32 	[%r3], %r18;
$L__BB0_17:
	bar.sync 	0;
	ld.shared.u32 	%r81, [%r120+-4];
	ld.shared.u32 	%r82, [%r119+-64];
	add.s32 	%r19, %r82, %r81;
	ld.shared.u32 	%r83, [%r3];
	setp.ge.s32 	%p10, %r19, %r83;
	@%p10 bra 	$L__BB0_19;
	st.shared.u32 	[%r3], %r19;
$L__BB0_19:
	bar.sync 	0;
	ld.shared.u32 	%r84, [%r120];
	ld.shared.u32 	%r85, [%r119];
	add.s32 	%r20, %r85, %r84;
	ld.shared.u32 	%r86, [%r3];
	setp.ge.s32 	%p11, %r20, %r86;
	@%p11 bra 	$L__BB0_21;
	st.shared.u32 	[%r3], %r20;
$L__BB0_21:
	bar.sync 	0;
	ld.shared.u32 	%r87, [%r120+4];
	ld.shared.u32 	%r88, [%r119+64];
	add.s32 	%r21, %r88, %r87;
	ld.shared.u32 	%r89, [%r3];
	setp.ge.s32 	%p12, %r21, %r89;
	@%p12 bra 	$L__BB0_23;
	st.shared.u32 	[%r3], %r21;
$L__BB0_23:
	bar.sync 	0;
	ld.shared.u32 	%r90, [%r120+8];
	ld.shared.u32 	%r91, [%r119+128];
	add.s32 	%r22, %r91, %r90;
	ld.shared.u32 	%r92, [%r3];
	setp.ge.s32 	%p13, %r22, %r92;
	@%p13 bra 	$L__BB0_25;
	st.shared.u32 	[%r3], %r22;
$L__BB0_25:
	bar.sync 	0;
	ld.shared.u32 	%r93, [%r120+12];
	ld.shared.u32 	%r94, [%r119+192];
	add.s32 	%r23, %r94, %r93;
	ld.shared.u32 	%r95, [%r3];
	setp.ge.s32 	%p14, %r23, %r95;
	@%p14 bra 	$L__BB0_27;
	st.shared.u32 	[%r3], %r23;
$L__BB0_27:
	bar.sync 	0;
	ld.shared.u32 	%r96, [%r120+16];
	ld.shared.u32 	%r97, [%r119+256];
	add.s32 	%r24, %r97, %r96;
	ld.shared.u32 	%r98, [%r3];
	setp.ge.s32 	%p15, %r24, %r98;
	@%p15 bra 	$L__BB0_29;
	st.shared.u32 	[%r3], %r24;
$L__BB0_29:
	bar.sync 	0;
	ld.shared.u32 	%r99, [%r120+20];
	ld.shared.u32 	%r100, [%r119+320];
	add.s32 	%r25, %r100, %r99;
	ld.shared.u32 	%r101, [%r3];
	setp.ge.s32 	%p16, %r25, %r101;
	@%p16 bra 	$L__BB0_31;
	st.shared.u32 	[%r3], %r25;
$L__BB0_31:
	bar.sync 	0;
	ld.shared.u32 	%r102, [%r120+24];
	ld.shared.u32 	%r103, [%r119+384];
	add.s32 	%r26, %r103, %r102;
	ld.shared.u32 	%r104, [%r3];
	setp.ge.s32 	%p17, %r26, %r104;
	@%p17 bra 	$L__BB0_33;
	st.shared.u32 	[%r3], %r26;
$L__BB0_33:
	bar.sync 	0;
	ld.shared.u32 	%r105, [%r120+28];
	ld.shared.u32 	%r106, [%r119+448];
	add.s32 	%r27, %r106, %r105;
	ld.shared.u32 	%r107, [%r3];
	setp.ge.s32 	%p18, %r27, %r107;
	@%p18 bra 	$L__BB0_35;
	st.shared.u32 	[%r3], %r27;
$L__BB0_35:
	bar.sync 	0;
	add.s32 	%r121, %r121, 16;
	add.s32 	%r120, %r120, 64;
	add.s32 	%r119, %r119, 1024;
	setp.ne.s32 	%p19, %r121, 0;
	@%p19 bra 	$L__BB0_3;
$L__BB0_36:
	setp.eq.s32 	%p20, %r4, 0;
	@%p20 bra 	$L__BB0_41;
	shl.b32 	%r108, %r122, 6;
	add.s32 	%r110, %r108, %r53;
	add.s32 	%r125, %r51, %r110;
	shl.b32 	%r113, %r122, 2;
	add.s32 	%r114, %r50, %r113;
	add.s32 	%r124, %r51, %r114;
	neg.s32 	%r123, %r4;
$L__BB0_38:
	.pragma "nounroll";
	ld.shared.u32 	%r115, [%r124];
	ld.shared.u32 	%r116, [%r125];
	add.s32 	%r38, %r116, %r115;
	ld.shared.u32 	%r117, [%r3];
	setp.ge.s32 	%p21, %r38, %r117;
	@%p21 bra 	$L__BB0_40;
	st.shared.u32 	[%r3], %r38;
$L__BB0_40:
	bar.sync 	0;
	add.s32 	%r125, %r125, 64;
	add.s32 	%r124, %r124, 4;
	add.s32 	%r123, %r123, 1;
	setp.ne.s32 	%p22, %r123, 0;
	@%p22 bra 	$L__BB0_38;
$L__BB0_41:
	ld.shared.u32 	%r118, [%r3];
	st.global.u32 	[%rd1], %r118;
	ret;

}
	// .globl	_Z13floyd_phaseIIiPiii
.visible .entry _Z13floyd_phaseIIiPiii(
	.param .u32 _Z13floyd_phaseIIiPiii_param_0,
	.param .u64 .ptr .align 1 _Z13floyd_phaseIIiPiii_param_1,
	.param .u32 _Z13floyd_phaseIIiPiii_param_2,
	.param .u32 _Z13floyd_phaseIIiPiii_param_3
)
{
	.reg .pred 	%p<48>;
	.reg .b32 	%r<269>;
	.reg .b64 	%rd<9>;
	// demoted variable
	.shared .align 4 .b8 _ZZ13floyd_phaseIIiPiiiE10shared_mem[1024];
	// demoted variable
	.shared .align 4 .b8 _ZZ13floyd_phaseIIiPiiiE13shared_buffer[1024];
	ld.param.u32 	%r91, [_Z13floyd_phaseIIiPiii_param_0];
	ld.param.u64 	%rd3, [_Z13floyd_phaseIIiPiii_param_1];
	ld.param.u32 	%r92, [_Z13floyd_phaseIIiPiii_param_2];
	ld.param.u32 	%r93, [_Z13floyd_phaseIIiPiii_param_3];
	cvta.to.global.u64 	%rd1, %rd3;
	mov.u32 	%r1, %ctaid.x;
	setp.eq.s32 	%p1, %r1, %r91;
	@%p1 bra 	$L__BB1_89;
	mov.u32 	%r2, %tid.y;
	mov.u32 	%r3, %tid.x;
	mul.lo.s32 	%r94, %r92, %r91;
	add.s32 	%r95, %r94, %r2;
	mul.lo.s32 	%r253, %r95, %r93;
	add.s32 	%r254, %r94, %r3;
	add.s32 	%r6, %r253, %r254;
	mov.u32 	%r7, %ctaid.y;
	setp.ne.s32 	%p2, %r7, 0;
	shl.b32 	%r96, %r2, 6;
	mov.u32 	%r97, _ZZ13floyd_phaseIIiPiiiE13shared_buffer;
	add.s32 	%r98, %r97, %r96;
	shl.b32 	%r99, %r3, 2;
	add.s32 	%r8, %r98, %r99;
	shl.b32 	%r100, %r3, 6;
	add.s32 	%r101, %r97, %r100;
	shl.b32 	%r102, %r2, 2;
	add.s32 	%r9, %r101, %r102;
	@%p2 bra 	$L__BB1_3;
	mov.u32 	%r111, %ntid.x;
	mad.lo.s32 	%r254, %r111, %r1, %r3;
	mul.wide.s32 	%rd6, %r6, 4;
	add.s64 	%rd7, %rd1, %rd6;
	ld.global.u32 	%r112, [%rd7];
	mov.u32 	%r114, _ZZ13floyd_phaseIIiPiiiE10shared_mem;
	add.s32 	%r115, %r114, %r100;
	add.s32 	%r117, %r115, %r102;
	st.shared.u32 	[%r117], %r112;
	mov.u32 	%r252, %r8;
	bra.uni 	$L__BB1_4;
$L__BB1_3:
	mov.u32 	%r103, %ntid.x;
	mad.lo.s32 	%r104, %r103, %r1, %r2;
	mul.wide.s32 	%rd4, %r6, 4;
	add.s64 	%rd5, %rd1, %rd4;
	ld.global.u32 	%r105, [%rd5];
	mov.u32 	%r107, _ZZ13floyd_phaseIIiPiiiE10shared_mem;
	add.s32 	%r108, %r107, %r96;
	add.s32 	%r110, %r108, %r99;
	st.shared.u32 	[%r110], %r105;
	mul.lo.s32 	%r253, %r93, %r104;
	mov.u32 	%r252, %r9;
$L__BB1_4:
	setp.eq.s32 	%p3, %r7, 0;
	add.s32 	%r118, %r254, %r253;
	mul.wide.s32 	%rd8, %r118, 4;
	add.s64 	%rd2, %rd1, %rd8;
	ld.global.u32 	%r119, [%rd2];
	st.shared.u32 	[%r252], %r119;
	bar.sync 	0;
	@%p3 bra 	$L__BB1_47;
	setp.lt.s32 	%p4, %r92, 1;
	@%p4 bra 	$L__BB1_46;
	and.b32  	%r15, %r92, 15;
	setp.lt.u32 	%p5, %r92, 16;
	mov.b32 	%r265, 0;
	@%p5 bra 	$L__BB1_41;
	and.b32  	%r265, %r92, 2147483632;
	neg.s32 	%r264, %r265;
	add.s32 	%r123, %r102, %r97;
	add.s32 	%r263, %r123, 512;
	mov.u32 	%r125, _ZZ13floyd_phaseIIiPiiiE10shared_mem;
	add.s32 	%r126, %r99, %r125;
	add.s32 	%r262, %r126, 512;
$L__BB1_8:
	.pragma "nounroll";
	ld.shared.u32 	%r127, [%r263+-512];
	ld.shared.u32 	%r128, [%r262+-512];
	add.s32 	%r61, %r128, %r127;
	ld.shared.u32 	%r129, [%r9];
	setp.ge.s32 	%p6, %r61, %r129;
	@%p6 bra 	$L__BB1_10;
	st.shared.u32 	[%r9], %r61;
$L__BB1_10:
	bar.sync 	0;
	ld.shared.u32 	%r130, [%r263+-448];
	ld.shared.u32 	%r131, [%r262+-448];
	add.s32 	%r62, %r131, %r130;
	ld.shared.u32 	%r132, [%r9];
	setp.ge.s32 	%p7, %r62, %r132;
	@%p7 bra 	$L__BB1_12;
	st.shared.u32 	[%r9], %r62;
$L__BB1_12:
	bar.sync 	0;
	ld.shared.u32 	%r133, [%r263+-384];
	ld.shared.u32 	%r134, [%r262+-384];
	add.s32 	%r63, %r134, %r133;
	ld.shared.u32 	%r135, [%r9];
	setp.ge.s32 	%p8, %r63, %r135;
	@%p8 bra 	$L__BB1_14;
	st.shared.u32 	[%r9], %r63;
$L__BB1_14:
	bar.sync 	0;
	ld.shared.u32 	%r136, [%r263+-320];
	ld.shared.u32 	%r137, [%r262+-320];
	add.s32 	%r64, %r137, %r136;
	ld.shared.u32 	%r138, [%r9];
	setp.ge.s32 	%p9, %r64, %r138;
	@%p9 bra 	$L__BB1_16;
	st.shared.u32 	[%r9], %r64;
$L__BB1_16:
	bar.sync 	0;
	ld.shared.u32 	%r139, [%r263+-256];
	ld.shared.u32 	%r140, [%r262+-256];
	add.s32 	%r65, %r140, %r139;
	ld.shared.u32 	%r141, [%r9];
	setp.ge.s32 	%p10, %r65, %r141;
	@%p10 bra 	$L__BB1_18;
	st.shared.u32 	[%r9], %r65;
$L__BB1_18:
	bar.sync 	0;
	ld.shared.u32 	%r142, [%r263+-192];
	ld.shared.u32 	%r143, [%r262+-192];
	add.s32 	%r66, %r143, %r142;
	ld.shared.u32 	%r144, [%r9];
	setp.ge.s32 	%p11, %r66, %r144;
	@%p11 bra 	$L__BB1_20;
	st.shared.u32 	[%r9], %r66;
$L__BB1_20:
	bar.sync 	0;
	ld.shared.u32 	%r145, [%r263+-128];
	ld.shared.u32 	%r146, [%r262+-128];
	add.s32 	%r67, %r146, %r145;
	ld.shared.u32 	%r147, [%r9];
	setp.ge.s32 	%p12, %r67, %r147;
	@%p12 bra 	$L__BB1_22;
	st.shared.u32 	[%r9], %r67;
$L__BB1_22:
	bar.sync 	0;
	ld.shared.u32 	%r148, [%r263+-64];
	ld.shared.u32 	%r149, [%r262+-64];
	add.s32 	%r68, %r149, %r148;
	ld.shared.u32 	%r150, [%r9];
	setp.ge.s32 	%p13, %r68, %r150;
	@%p13 bra 	$L__BB1_24;
	st.shared.u32 	[%r9], %r68;
$L__BB1_24:
	bar.sync 	0;
	ld.shared.u32 	%r151, [%r263];
	ld.shared.u32 	%r152, [%r262];
	add.s32 	%r69, %r152, %r151;
	ld.shared.u32 	%r153, [%r9];
	setp.ge.s32 	%p14, %r69, %r153;
	@%p14 bra 	$L__BB1_26;
	st.shared.u32 	[%r9], %r69;
$L__BB1_26:
	bar.sync 	0;
	ld.shared.u32 	%r154, [%r263+64];
	ld.shared.u32 	%r155, [%r262+64];
	add.s32 	%r70, %r155, %r154;
	ld.shared.u32 	%r156, [%r9];
	setp.ge.s32 	%p15, %r70, %r156;
	@%p15 bra 	$L__BB1_28;
	st.shared.u32 	[%r9], %r70;
$L__BB1_28:
	bar.sync 	0;
	ld.shared.u32 	%r157, [%r263+128];
	ld.shared.u32 	%r158, [%r262+128];
	add.s32 	%r71, %r158, %r157;
	ld.shared.u32 	%r159, [%r9];
	setp.ge.s32 	%p16, %r71, %r159;
	@%p16 bra 	$L__BB1_30;
	st.shared.u32 	[%r9], %r71;
$L__BB1_30:
	bar.sync 	0;
	ld.shared.u32 	%r160, [%r263+192];
	ld.shared.u32 	%r161, [%r262+192];
	add.s32 	%r72, %r161, %r160;
	ld.shared.u32 	%r162, [%r9];
	setp.ge.s32 	%p17, %r72, %r162;
	@%p17 bra 	$L__BB1_32;
	st.shared.u32 	[%r9], %r72;
$L__BB1_32:
	bar.sync 	0;
	ld.shared.u32 	%r163, [%r263+256];
	ld.shared.u32 	%r164, [%r262+256];
	add.s32 	%r73, %r164, %r163;
	ld.shared.u32 	%r165, [%r9];
	setp.ge.s32 	%p18, %r73, %r165;
	@%p18 bra 	$L__BB1_34;
	st.shared.u32 	[%r9], %r73;
$L__BB1_34:
	bar.sync 	0;
	ld.shared.u32 	%r166, [%r263+320];
	ld.shared.u32 	%r167, [%r262+320];
	add.s32 	%r74, %r167, %r166;
	ld.shared.u32 	%r168, [%r9];
	setp.ge.s32 	%p19, %r74, %r168;
	@%p19 bra 	$L__BB1_36;
	st.shared.u32 	[%r9], %r74;
$L__BB1_36:
	bar.sync 	0;
	ld.shared.u32 	%r169, [%r263+384];
	ld.shared.u32 	%r170, [%r262+384];
	add.s32 	%r75, %r170, %r169;
	ld.shared.u32 	%r171, [%r9];
	setp.ge.s32 	%p20, %r75, %r171;
	@%p20 bra 	$L__BB1_38;
	st.shared.u32 	[%r9], %r75;
$L__BB1_38:
	bar.sync 	0;
	ld.shared.u32 	%r172, [%r263+448];
	ld.shared.u32 	%r173, [%r262+448];
	add.s32 	%r76, %r173, %r172;
	ld.shared.u32 	%r174, [%r9];
	setp.ge.s32 	%p21, %r76, %r174;
	@%p21 bra 	$L__BB1_40;
	st.shared.u32 	[%r9], %r76;
$L__BB1_40:
	bar.sync 	0;
	add.s32 	%r264, %r264, 16;
	add.s32 	%r263, %r263, 1024;
	add.s32 	%r262, %r262, 1024;
	setp.ne.s32 	%p22, %r264, 0;
	@%p22 bra 	$L__BB1_8;
$L__BB1_41:
	setp.eq.s32 	%p23, %r15, 0;
	@%p23 bra 	$L__BB1_46;
	shl.b32 	%r175, %r265, 6;
	add.s32 	%r177, %r175, %r99;
	mov.u32 	%r178, _ZZ13floyd_phaseIIiPiiiE10shared_mem;
	add.s32 	%r268, %r178, %r177;
	add.s32 	%r180, %r175, %r102;
	add.s32 	%r267, %r97, %r180;
	neg.s32 	%r266, %r15;
$L__BB1_43:
	.pragma "nounroll";
	ld.shared.u32 	%r182, [%r267];
	ld.shared.u32 	%r183, [%r268];
	add.s32 	%r87, %r183, %r182;
	ld.shared.u32 	%r184, [%r9];
	setp.ge.s32 	%p24, %r87, %r184;
	@%p24 bra 	$L__BB1_45;
	st.shared.u32 	[%r9], %r87;
$L__BB1_45:
	bar.sync 	0;
	add.s32 	%r268, %r268, 64;
	add.s32 	%r267, %r267, 64;
	add.s32 	%r266, %r266, 1;
	setp.ne.s32 	%p25, %r266, 0;
	@%p25 bra 	$L__BB1_43;
$L__BB1_46:
	ld.shared.u32 	%r185, [%r9];
	st.global.u32 	[%rd2], %r185;
	bra.uni 	$L__BB1_89;
$L__BB1_47:
	setp.lt.s32 	%p26, %r92, 1;
	@%p26 bra 	$L__BB1_88;
	and.b32  	%r20, %r92, 15;
	setp.lt.u32 	%p27, %r92, 16;
	mov.b32 	%r258, 0;
	@%p27 bra 	$L__BB1_83;
	and.b32  	%r258, %r92, 2147483632;
	neg.s32 	%r257, %r258;
	mov.u32 	%r188, _ZZ13floyd_phaseIIiPiiiE10shared_mem;
	add.s32 	%r189, %r102, %r188;
	add.s32 	%r256, %r189, 512;
	add.s32 	%r192, %r99, %r97;
	add.s32 	%r255, %r192, 512;
$L__BB1_50:
	.pragma "nounroll";
	ld.shared.u32 	%r193, [%r256+-512];
	ld.shared.u32 	%r194, [%r255+-512];
	add.s32 	%r28, %r194, %r193;
	ld.shared.u32 	%r195, [%r8];
	setp.ge.s32 	%p28, %r28, %r195;
	@%p28 bra 	$L__BB1_52;
	st.shared.u32 	[%r8], %r28;
$L__BB1_52:
	bar.sync 	0;
	ld.shared.u32 	%r196, [%r256+-448];
	ld.shared.u32 	%r197, [%r255+-448];
	add.s32 	%r29, %r197, %r196;
	ld.shared.u32 	%r198, [%r8];
	setp.ge.s32 	%p29, %r29, %r198;
	@%p29 bra 	$L__BB1_54;
	st.shared.u32 	[%r8], %r29;
$L__BB1_54:
	bar.sync 	0;
	ld.shared.u32 	%r199, [%r256+-384];
	ld.shared.u32 	%r200, [%r255+-384];
	add.s32 	%r30, %r200, %r199;
	ld.shared.u32 	%r201, [%r8];
	setp.ge.s32 	%p30, %r30, %r201;
	@%p30 bra 	$L__BB1_56;
	st.shared.u32 	[%r8], %r30;
$L__BB1_56:
	bar.sync 	0;
	ld.shared.u32 	%r202, [%r256+-320];
	ld.shared.u32 	%r203, [%r255+-320];
	add.s32 	%r31, %r203, %r202;
	ld.shared.u32 	%r204, [%r8];
	setp.ge.s32 	%p31, %r31, %r204;
	@%p31 bra 	$L__BB1_58;
	st.shared.u32 	[%r8], %r31;
$L__BB1_58:
	bar.sync 	0;
	ld.shared.u32 	%r205, [%r256+-256];
	ld.shared.u32 	%r206, [%r255+-256];
	add.s32 	%r32, %r206, %r205;
	ld.shared.u32 	%r207, [%r8];
	setp.ge.s32 	%p32, %r32, %r207;
	@%p32 bra 	$L__BB1_60;
	st.shared.u32 	[%r8], %r32;
$L__BB1_60:
	bar.sync 	0;
	ld.shared.u32 	%r208, [%r256+-192];
	ld.shared.u32 	%r209, [%r255+-192];
	add.s32 	%r33, %r209, %r208;
	ld.shared.u32 	%r210, [%r8];
	setp.ge.s32 	%p33, %r33, %r210;
	@%p33 bra 	$L__BB1_62;
	st.shared.u32 	[%r8], %r33;
$L__BB1_62:
	bar.sync 	0;
	ld.shared.u32 	%r211, [%r256+-128];
	ld.shared.u32 	%r212, [%r255+-128];
	add.s32 	%r34, %r212, %r211;
	ld.shared.u32 	%r213, [%r8];
	setp.ge.s32 	%p34, %r34, %r213;
	@%p34 bra 	$L__BB1_64;
	st.shared.u32 	[%r8], %r34;
$L__BB1_64:
	bar.sync 	0;
	ld.shared.u32 	%r214, [%r256+-64];
	ld.shared.u32 	%r215, [%r255+-64];
	add.s32 	%r35, %r215, %r214;
	ld.shared.u32 	%r216, [%r8];
	setp.ge.s32 	%p35, %r35, %r216;
	@%p35 bra 	$L__BB1_66;
	st.shared.u32 	[%r8], %r35;
$L__BB1_66:
	bar.sync 	0;
	ld.shared.u32 	%r217, [%r256];
	ld.shared.u32 	%r218, [%r255];
	add.s32 	%r36, %r218, %r217;
	ld.shared.u32 	%r219, [%r8];
	setp.ge.s32 	%p36, %r36, %r219;
	@%p36 bra 	$L__BB1_68;
	st.shared.u32 	[%r8], %r36;
$L__BB1_68:
	bar.sync 	0;
	ld.shared.u32 	%r220, [%r256+64];
	ld.shared.u32 	%r221, [%r255+64];
	add.s32 	%r37, %r221, %r220;
	ld.shared.u32 	%r222, [%r8];
	setp.ge.s32 	%p37, %r37, %r222;
	@%p37 bra 	$L__BB1_70;
	st.shared.u32 	[%r8], %r37;
$L__BB1_70:
	bar.sync 	0;
	ld.shared.u32 	%r223, [%r256+128];
	ld.shared.u32 	%r224, [%r255+128];
	add.s32 	%r38, %r224, %r223;
	ld.shared.u32 	%r225, [%r8];
	setp.ge.s32 	%p38, %r38, %r225;
	@%p38 bra 	$L__BB1_72;
	st.shared.u32 	[%r8], %r38;
$L__BB1_72:
	bar.sync 	0;
	ld.shared.u32 	%r226, [%r256+192];
	ld.shared.u32 	%r227, [%r255+192];
	add.s32 	%r39, %r227, %r226;
	ld.shared.u32 	%r228, [%r8];
	setp.ge.s32 	%p39, %r39, %r228;
	@%p39 bra 	$L__BB1_74;
	st.shared.u32 	[%r8], %r39;
$L__BB1_74:
	bar.sync 	0;
	ld.shared.u32 	%r229, [%r256+256];
	ld.shared.u32 	%r230, [%r255+256];
	add.s32 	%r40, %r230, %r229;
	ld.shared.u32 	%r231, [%r8];
	setp.ge.s32 	%p40, %r40, %r231;
	@%p40 bra 	$L__BB1_76;
	st.shared.u32 	[%r8], %r40;
$L__BB1_76:
	bar.sync 	0;
	ld.shared.u32 	%r232, [%r256+320];
	ld.shared.u32 	%r233, [%r255+320];
	add.s32 	%r41, %r233, %r232;
	ld.shared.u32 	%r234, [%r8];
	setp.ge.s32 	%p41, %r41, %r234;
	@%p41 bra 	$L__BB1_78;
	st.shared.u32 	[%r8], %r41;
$L__BB1_78:
	bar.sync 	0;
	ld.shared.u32 	%r235, [%r256+384];
	ld.shared.u32 	%r236, [%r255+384];
	add.s32 	%r42, %r236, %r235;
	ld.shared.u32 	%r237, [%r8];
	setp.ge.s32 	%p42, %r42, %r237;
	@%p42 bra 	$L__BB1_80;
	st.shared.u32 	[%r8], %r42;
$L__BB1_80:
	bar.sync 	0;
	ld.shared.u32 	%r238, [%r256+448];
	ld.shared.u32 	%r239, [%r255+448];
	add.s32 	%r43, %r239, %r238;
	ld.shared.u32 	%r240, [%r8];
	setp.ge.s32 	%p43, %r43, %r240;
	@%p43 bra 	$L__BB1_82;
	st.shared.u32 	[%r8], %r43;
$L__BB1_82:
	bar.sync 	0;
	add.s32 	%r257, %r257, 16;
	add.s32 	%r256, %r256, 1024;
	add.s32 	%r255, %r255, 1024;
	setp.ne.s32 	%p44, %r257, 0;
	@%p44 bra 	$L__BB1_50;
$L__BB1_83:
	setp.eq.s32 	%p45, %r20, 0;
	@%p45 bra 	$L__BB1_88;
	shl.b32 	%r241, %r258, 6;
	add.s32 	%r243, %r241, %r99;
	add.s32 	%r261, %r97, %r243;
	add.s32 	%r246, %r241, %r102;
	mov.u32 	%r247, _ZZ13floyd_phaseIIiPiiiE10shared_mem;
	add.s32 	%r260, %r247, %r246;
	neg.s32 	%r259, %r20;
$L__BB1_85:
	.pragma "nounroll";
	ld.shared.u32 	%r248, [%r260];
	ld.shared.u32 	%r249, [%r261];
	add.s32 	%r54, %r249, %r248;
	ld.shared.u32 	%r250, [%r8];
	setp.ge.s32 	%p46, %r54, %r250;
	@%p46 bra 	$L__BB1_87;
	st.shared.u32 	[%r8], %r54;
$L__BB1_87:
	bar.sync 	0;
	add.s32 	%r261, %r261, 64;
	add.s32 	%r260, %r260, 64;
	add.s32 	%r259, %r259, 1;
	setp.ne.s32 	%p47, %r259, 0;
	@%p47 bra 	$L__BB1_85;
$L__BB1_88:
	ld.shared.u32 	%r251, [%r8];
	st.global.u32 	[%rd2], %r251;
$L__BB1_89:
	ret;

}
	// .globl	_Z14floyd_phaseIIIiPiii
.visible .entry _Z14floyd_phaseIIIiPiii(
	.param .u32 _Z14floyd_phaseIIIiPiii_param_0,
	.param .u64 .ptr .align 1 _Z14floyd_phaseIIIiPiii_param_1,
	.param .u32 _Z14floyd_phaseIIIiPiii_param_2,
	.param .u32 _Z14floyd_phaseIIIiPiii_param_3
)
{
	.reg .pred 	%p<9>;
	.reg .b32 	%r<153>;
	.reg .b64 	%rd<9>;
	// demoted variable
	.shared .align 4 .b8 _ZZ14floyd_phaseIIIiPiiiE3d_c[1024];
	// demoted variable
	.shared .align 4 .b8 _ZZ14floyd_phaseIIIiPiiiE3d_r[1024];
	ld.param.u32 	%r34, [_Z14floyd_phaseIIIiPiii_param_0];
	ld.param.u64 	%rd2, [_Z14floyd_phaseIIIiPiii_param_1];
	ld.param.u32 	%r35, [_Z14floyd_phaseIIIiPiii_param_2];
	ld.param.u32 	%r36, [_Z14floyd_phaseIIIiPiii_param_3];
	mov.u32 	%r1, %ctaid.x;
	setp.eq.s32 	%p1, %r1, %r34;
	mov.u32 	%r2, %ctaid.y;
	setp.eq.s32 	%p2, %r2, %r34;
	or.pred  	%p3, %p1, %p2;
	@%p3 bra 	$L__BB2_9;
	cvta.to.global.u64 	%rd3, %rd2;
	mul.lo.s32 	%r37, %r35, %r34;
	mov.u32 	%r38, %ntid.y;
	mov.u32 	%r3, %tid.y;
	mad.lo.s32 	%r39, %r38, %r2, %r3;
	mov.u32 	%r40, %ntid.x;
	mov.u32 	%r4, %tid.x;
	mad.lo.s32 	%r41, %r40, %r1, %r4;
	add.s32 	%r42, %r37, %r3;
	mad.lo.s32 	%r43, %r42, %r36, %r41;
	mul.lo.s32 	%r44, %r36, %r39;
	add.s32 	%r45, %r37, %r4;
	add.s32 	%r46, %r45, %r44;
	add.s32 	%r47, %r44, %r41;
	mul.wide.s32 	%rd4, %r43, 4;
	add.s64 	%rd5, %rd3, %rd4;
	ld.global.u32 	%r48, [%rd5];
	shl.b32 	%r49, %r3, 6;
	mov.u32 	%r50, _ZZ14floyd_phaseIIIiPiiiE3d_r;
	add.s32 	%r51, %r50, %r49;
	shl.b32 	%r52, %r4, 2;
	add.s32 	%r53, %r51, %r52;
	st.shared.u32 	[%r53], %r48;
	mul.wide.s32 	%rd6, %r46, 4;
	add.s64 	%rd7, %rd3, %rd6;
	ld.global.u32 	%r54, [%rd7];
	shl.b32 	%r55, %r4, 6;
	mov.u32 	%r56, _ZZ14floyd_phaseIIIiPiiiE3d_c;
	add.s32 	%r57, %r56, %r55;
	shl.b32 	%r58, %r3, 2;
	add.s32 	%r59, %r57, %r58;
	st.shared.u32 	[%r59], %r54;
	mul.wide.s32 	%rd8, %r47, 4;
	add.s64 	%rd1, %rd3, %rd8;
	ld.global.u32 	%r152, [%rd1];
	bar.sync 	0;
	setp.lt.s32 	%p4, %r35, 1;
	@%p4 bra 	$L__BB2_8;
	and.b32  	%r6, %r35, 15;
	setp.lt.u32 	%p5, %r35, 16;
	mov.b32 	%r146, 0;
	@%p5 bra 	$L__BB2_5;
	and.b32  	%r146, %r35, 2147483632;
	neg.s32 	%r143, %r146;
	add.s32 	%r64, %r58, %r56;
	add.s32 	%r142, %r64, 512;
	add.s32 	%r67, %r52, %r50;
	add.s32 	%r141, %r67, 512;
$L__BB2_4:
	.pragma "nounroll";
	ld.shared.u32 	%r68, [%r142+-512];
	ld.shared.u32 	%r69, [%r141+-512];
	add.s32 	%r70, %r69, %r68;
	min.s32 	%r71, %r70, %r152;
	bar.sync 	0;
	ld.shared.u32 	%r72, [%r142+-448];
	ld.shared.u32 	%r73, [%r141+-448];
	add.s32 	%r74, %r73, %r72;
	min.s32 	%r75, %r74, %r71;
	bar.sync 	0;
	ld.shared.u32 	%r76, [%r142+-384];
	ld.shared.u32 	%r77, [%r141+-384];
	add.s32 	%r78, %r77, %r76;
	min.s32 	%r79, %r78, %r75;
	bar.sync 	0;
	ld.shared.u32 	%r80, [%r142+-320];
	ld.shared.u32 	%r81, [%r141+-320];
	add.s32 	%r82, %r81, %r80;
	min.s32 	%r83, %r82, %r79;
	bar.sync 	0;
	ld.shared.u32 	%r84, [%r142+-256];
	ld.shared.u32 	%r85, [%r141+-256];
	add.s32 	%r86, %r85, %r84;
	min.s32 	%r87, %r86, %r83;
	bar.sync 	0;
	ld.shared.u32 	%r88, [%r142+-192];
	ld.shared.u32 	%r89, [%r141+-192];
	add.s32 	%r90, %r89, %r88;
	min.s32 	%r91, %r90, %r87;
	bar.sync 	0;
	ld.shared.u32 	%r92, [%r142+-128];
	ld.shared.u32 	%r93, [%r141+-128];
	add.s32 	%r94, %r93, %r92;
	min.s32 	%r95, %r94, %r91;
	bar.sync 	0;
	ld.shared.u32 	%r96, [%r142+-64];
	ld.shared.u32 	%r97, [%r141+-64];
	add.s32 	%r98, %r97, %r96;
	min.s32 	%r99, %r98, %r95;
	bar.sync 	0;
	ld.shared.u32 	%r100, [%r142];
	ld.shared.u32 	%r101, [%r141];
	add.s32 	%r102, %r101, %r100;
	min.s32 	%r103, %r102, %r99;
	bar.sync 	0;
	ld.shared.u32 	%r104, [%r142+64];
	ld.shared.u32 	%r105, [%r141+64];
	add.s32 	%r106, %r105, %r104;
	min.s32 	%r107, %r106, %r103;
	bar.sync 	0;
	ld.shared.u32 	%r108, [%r142+128];
	ld.shared.u32 	%r109, [%r141+128];
	add.s32 	%r110, %r109, %r108;
	min.s32 	%r111, %r110, %r107;
	bar.sync 	0;
	ld.shared.u32 	%r112, [%r142+192];
	ld.shared.u32 	%r113, [%r141+192];
	add.s32 	%r114, %r113, %r112;
	min.s32 	%r115, %r114, %r111;
	bar.sync 	0;
	ld.shared.u32 	%r116, [%r142+256];
	ld.shared.u32 	%r117, [%r141+256];
	add.s32 	%r118, %r117, %r116;
	min.s32 	%r119, %r118, %r115;
	bar.sync 	0;
	ld.shared.u32 	%r120, [%r142+320];
	ld.shared.u32 	%r121, [%r141+320];
	add.s32 	%r122, %r121, %r120;
	min.s32 	%r123, %r122, %r119;
	bar.sync 	0;
	ld.shared.u32 	%r124, [%r142+384];
	ld.shared.u32 	%r125, [%r141+384];
	add.s32 	%r126, %r125, %r124;
	min.s32 	%r127, %r126, %r123;
	bar.sync 	0;
	ld.shared.u32 	%r128, [%r142+448];
	ld.shared.u32 	%r129, [%r141+448];
	add.s32 	%r130, %r129, %r128;
	min.s32 	%r152, %r130, %r127;
	bar.sync 	0;
	add.s32 	%r143, %r143, 16;
	add.s32 	%r142, %r142, 1024;
	add.s32 	%r141, %r141, 1024;
	setp.ne.s32 	%p6, %r143, 0;
	@%p6 bra 	$L__BB2_4;
$L__BB2_5:
	setp.eq.s32 	%p7, %r6, 0;
	@%p7 bra 	$L__BB2_8;
	shl.b32 	%r131, %r146, 6;
	add.s32 	%r133, %r131, %r52;
	add.s32 	%r150, %r50, %r133;
	add.s32 	%r136, %r131, %r58;
	add.s32 	%r149, %r56, %r136;
	neg.s32 	%r148, %r6;
$L__BB2_7:
	.pragma "nounroll";
	ld.shared.u32 	%r138, [%r149];
	ld.shared.u32 	%r139, [%r150];
	add.s32 	%r140, %r139, %r138;
	min.s32 	%r152, %r140, %r152;
	bar.sync 	0;
	add.s32 	%r150, %r150, 64;
	add.s32 	%r149, %r149, 64;
	add.s32 	%r148, %r148, 1;
	setp.ne.s32 	%p8, %r148, 0;
	@%p8 bra 	$L__BB2_7;
$L__BB2_8:
	st.global.u32 	[%rd1], %r152;
$L__BB2_9:
	ret;

}


// ===== COMPILED SASS (sm_100) =====

	.target	sm_100

	.elftype	@"ET_EXEC"


//--------------------- .note.nv.tkinfo           --------------------------
	.section	.note.nv.tkinfo,"",@"SHT_NOTE"
	.sectionflags	@"SHF_NOTE_NV_TKINFO"
	.tkinfo
        /*0018*/ 	.word	0x00000002
        /*0030*/ 	.string	""
        /*0030*/ 	.string	"ptxas"
        /*0030*/ 	.string	"Cuda compilation tools, release 13.0, V13.0.88"
        /*0030*/ 	.string	"Build cuda_13.0.r13.0/compiler.36424714_0"
        /*0030*/ 	.string	"-arch sm_100 -m 64 "



//--------------------- .note.nv.cuinfo           --------------------------
	.section	.note.nv.cuinfo,"",@"SHT_NOTE"
	.sectionflags	@"SHF_NOTE_NV_CUINFO"
        /*0018*/ 	.short	0x0002
        /*001a*/ 	.short	0x0064
        /*001c*/ 	.short	0x0082
	.zero		2


//--------------------- .nv.info                  --------------------------
	.section	.nv.info,"",@"SHT_CUDA_INFO"
	.align	4


	//----- nvinfo : EIATTR_REGCOUNT
	.align		4
        /*0000*/ 	.byte	0x04, 0x2f
        /*0002*/ 	.short	(.L_1 - .L_0)
	.align		4
.L_0:
        /*0004*/ 	.word	index@(_Z12floyd_phaseIiPiii)
        /*0008*/ 	.word	0x00000012


	//----- nvinfo : EIATTR_FRAME_SIZE
	.align		4
.L_1:
        /*000c*/ 	.byte	0x04, 0x11
        /*000e*/ 	.short	(.L_3 - .L_2)
	.align		4
.L_2:
        /*0010*/ 	.word	index@(_Z12floyd_phaseIiPiii)
        /*0014*/ 	.word	0x00000000


	//----- nvinfo : EIATTR_REGCOUNT
	.align		4
.L_3:
        /*0018*/ 	.byte	0x04, 0x2f
        /*001a*/ 	.short	(.L_5 - .L_4)
	.align		4
.L_4:
        /*001c*/ 	.word	index@(_Z13floyd_phaseIIiPiii)
        /*0020*/ 	.word	0x00000014


	//----- nvinfo : EIATTR_FRAME_SIZE
	.align		4
.L_5:
        /*0024*/ 	.byte	0x04, 0x11
        /*0026*/ 	.short	(.L_7 - .L_6)
	.align		4
.L_6:
        /*0028*/ 	.word	index@(_Z13floyd_phaseIIiPiii)
        /*002c*/ 	.word	0x00000000


	//----- nvinfo : EIATTR_REGCOUNT
	.align		4
.L_7:
        /*0030*/ 	.byte	0x04, 0x2f
        /*0032*/ 	.short	(.L_9 - .L_8)
	.align		4
.L_8:
        /*0034*/ 	.word	index@(_Z14floyd_phaseIIIiPiii)
        /*0038*/ 	.word	0x0000001d


	//----- nvinfo : EIATTR_FRAME_SIZE
	.align		4
.L_9:
        /*003c*/ 	.byte	0x04, 0x11
        /*003e*/ 	.short	(.L_11 - .L_10)
	.align		4
.L_10:
        /*0040*/ 	.word	index@(_Z14floyd_phaseIIIiPiii)
        /*0044*/ 	.word	0x00000000


	//----- nvinfo : EIATTR_MIN_STACK_SIZE
	.align		4
.L_11:
        /*0048*/ 	.byte	0x04, 0x12
        /*004a*/ 	.short	(.L_13 - .L_12)
	.align		4
.L_12:
        /*004c*/ 	.word	index@(_Z14floyd_phaseIIIiPiii)
        /*0050*/ 	.word	0x00000000


	//----- nvinfo : EIATTR_MIN_STACK_SIZE
	.align		4
.L_13:
        /*0054*/ 	.byte	0x04, 0x12
        /*0056*/ 	.short	(.L_15 - .L_14)
	.align		4
.L_14:
        /*0058*/ 	.word	index@(_Z13floyd_phaseIIiPiii)
        /*005c*/ 	.word	0x00000000


	//----- nvinfo : EIATTR_MIN_STACK_SIZE
	.align		4
.L_15:
        /*0060*/ 	.byte	0x04, 0x12
        /*0062*/ 	.short	(.L_17 - .L_16)
	.align		4
.L_16:
        /*0064*/ 	.word	index@(_Z12floyd_phaseIiPiii)
        /*0068*/ 	.word	0x00000000
.L_17:


//--------------------- .nv.compat                --------------------------
	.section	.nv.compat,"",@"SHT_CUDA_COMPAT_INFO"
	.align	4
        /*0000*/ 	.byte	0x02, 0x09, 0x00, 0x00, 0x02, 0x02, 0x01, 0x00, 0x02, 0x05, 0x05, 0x00, 0x03, 0x07, 0x01, 0x01
        /*0010*/ 	.byte	0x02, 0x03, 0x00, 0x00, 0x02, 0x06, 0x01, 0x00, 0x04, 0x0b, 0x08, 0x00, 0x09, 0x00, 0x00, 0x00
        /*0020*/ 	.byte	0x00, 0x00, 0x00, 0x00


//--------------------- .nv.info._Z14floyd_phaseIIIiPiii --------------------------
	.section	.nv.info._Z14floyd_phaseIIIiPiii,"",@"SHT_CUDA_INFO"
	.sectionflags	@""
	.align	4


	//----- nvinfo : EIATTR_CUDA_API_VERSION
	.align		4
        /*0000*/ 	.byte	0x04, 0x37
        /*0002*/ 	.short	(.L_19 - .L_18)
.L_18:
        /*0004*/ 	.word	0x00000082


	//----- nvinfo : EIATTR_KPARAM_INFO
	.align		4
.L_19:
        /*0008*/ 	.byte	0x04, 0x17
        /*000a*/ 	.short	(.L_21 - .L_20)
.L_20:
        /*000c*/ 	.word	0x00000000
        /*0010*/ 	.short	0x0003
        /*0012*/ 	.short	0x0014
        /*0014*/ 	.byte	0x00, 0xf0, 0x11, 0x00


	//----- nvinfo : EIATTR_KPARAM_INFO
	.align		4
.L_21:
        /*0018*/ 	.byte	0x04, 0x17
        /*001a*/ 	.short	(.L_23 - .L_22)
.L_22:
        /*001c*/ 	.word	0x00000000
        /*0020*/ 	.short	0x0002
        /*0022*/ 	.short	0x0010
        /*0024*/ 	.byte	0x00, 0xf0, 0x11, 0x00


	//----- nvinfo : EIATTR_KPARAM_INFO
	.align		4
.L_23:
        /*0028*/ 	.byte	0x04, 0x17
        /*002a*/ 	.short	(.L_25 - .L_24)
.L_24:
        /*002c*/ 	.word	0x00000000
        /*0030*/ 	.short	0x0001
        /*0032*/ 	.short	0x0008
        /*0034*/ 	.byte	0x00, 0xf5, 0x21, 0x00


	//----- nvinfo : EIATTR_KPARAM_INFO
	.align		4
.L_25:
        /*0038*/ 	.byte	0x04, 0x17
        /*003a*/ 	.short	(.L_27 - .L_26)
.L_26:
        /*003c*/ 	.word	0x00000000
        /*0040*/ 	.short	0x0000
        /*0042*/ 	.short	0x0000
        /*0044*/ 	.byte	0x00, 0xf0, 0x11, 0x00


	//----- nvinfo : EIATTR_SPARSE_MMA_MASK
	.align		4
.L_27:
        /*0048*/ 	.byte	0x03, 0x50
        /*004a*/ 	.short	0x0000


	//----- nvinfo : EIATTR_MAXREG_COUNT
	.align		4
        /*004c*/ 	.byte	0x03, 0x1b
        /*004e*/ 	.short	0x00ff


	//----- nvinfo : EIATTR_NUM_BARRIERS
	.align		4
        /*0050*/ 	.byte	0x02, 0x4c
        /*0052*/ 	.byte	0x01
	.zero		1


	//----- nvinfo : EIATTR_MERCURY_ISA_VERSION
	.align		4
        /*0054*/ 	.byte	0x03, 0x5f
        /*0056*/ 	.short	0x0101


	//----- nvinfo : EIATTR_VRC_CTA_INIT_COUNT
	.align		4
        /*0058*/ 	.byte	0x02, 0x4a
	.zero		1
	.zero		1


	//----- nvinfo : EIATTR_EXIT_INSTR_OFFSETS
	.align		4
        /*005c*/ 	.byte	0x04, 0x1c
        /*005e*/ 	.short	(.L_29 - .L_28)


	//   ....[0]....
.L_28:
        /*0060*/ 	.word	0x00000060


	//   ....[1]....
        /*0064*/ 	.word	0x000008a0


	//----- nvinfo : EIATTR_CBANK_PARAM_SIZE
	.align		4
.L_29:
        /*0068*/ 	.byte	0x03, 0x19
        /*006a*/ 	.short	0x0018


	//----- nvinfo : EIATTR_PARAM_CBANK
	.align		4
        /*006c*/ 	.byte	0x04, 0x0a
        /*006e*/ 	.short	(.L_31 - .L_30)
	.align		4
.L_30:
        /*0070*/ 	.word	index@(.nv.constant0._Z14floyd_phaseIIIiPiii)
        /*0074*/ 	.short	0x0380
        /*0076*/ 	.short	0x0018


	//----- nvinfo : EIATTR_SW_WAR
	.align		4
.L_31:
        /*0078*/ 	.byte	0x04, 0x36
        /*007a*/ 	.short	(.L_33 - .L_32)
.L_32:
        /*007c*/ 	.word	0x00000008
.L_33:


//--------------------- .nv.info._Z13floyd_phaseIIiPiii --------------------------
	.section	.nv.info._Z13floyd_phaseIIiPiii,"",@"SHT_CUDA_INFO"
	.sectionflags	@""
	.align	4


	//----- nvinfo : EIATTR_CUDA_API_VERSION
	.align		4
        /*0000*/ 	.byte	0x04, 0x37
        /*0002*/ 	.short	(.L_35 - .L_34)
.L_34:
        /*0004*/ 	.word	0x00000082


	//----- nvinfo : EIATTR_KPARAM_INFO
	.align		4
.L_35:
        /*0008*/ 	.byte	0x04, 0x17
        /*000a*/ 	.short	(.L_37 - .L_36)
.L_36:
        /*000c*/ 	.word	0x00000000
        /*0010*/ 	.short	0x0003
        /*0012*/ 	.short	0x0014
        /*0014*/ 	.byte	0x00, 0xf0, 0x11, 0x00


	//----- nvinfo : EIATTR_KPARAM_INFO
	.align		4
.L_37:
        /*0018*/ 	.byte	0x04, 0x17
        /*001a*/ 	.short	(.L_39 - .L_38)
.L_38:
        /*001c*/ 	.word	0x00000000
        /*0020*/ 	.short	0x0002
        /*0022*/ 	.short	0x0010
        /*0024*/ 	.byte	0x00, 0xf0, 0x11, 0x00


	//----- nvinfo : EIATTR_KPARAM_INFO
	.align		4
.L_39:
        /*0028*/ 	.byte	0x04, 0x17
        /*002a*/ 	.short	(.L_41 - .L_40)
.L_40:
        /*002c*/ 	.word	0x00000000
        /*0030*/ 	.short	0x0001
        /*0032*/ 	.short	0x0008
        /*0034*/ 	.byte	0x00, 0xf5, 0x21, 0x00


	//----- nvinfo : EIATTR_KPARAM_INFO
	.align		4
.L_41:
        /*0038*/ 	.byte	0x04, 0x17
        /*003a*/ 	.short	(.L_43 - .L_42)
.L_42:
        /*003c*/ 	.word	0x00000000
        /*0040*/ 	.short	0x0000
        /*0042*/ 	.short	0x0000
        /*0044*/ 	.byte	0x00, 0xf0, 0x11, 0x00


	//----- nvinfo : EIATTR_SPARSE_MMA_MASK
	.align		4
.L_43:
        /*0048*/ 	.byte	0x03, 0x50
        /*004a*/ 	.short	0x0000


	//----- nvinfo : EIATTR_MAXREG_COUNT
	.align		4
        /*004c*/ 	.byte	0x03, 0x1b
        /*004e*/ 	.short	0x00ff


	//----- nvinfo : EIATTR_NUM_BARRIERS
	.align		4
        /*0050*/ 	.byte	0x02, 0x4c
        /*0052*/ 	.byte	0x01
	.zero		1


	//----- nvinfo : EIATTR_MERCURY_ISA_VERSION
	.align		4
        /*0054*/ 	.byte	0x03, 0x5f
        /*0056*/ 	.short	0x0101


	//----- nvinfo : EIATTR_VRC_CTA_INIT_COUNT
	.align		4
        /*0058*/ 	.byte	0x02, 0x4a
	.zero		1
	.zero		1


	//----- nvinfo : EIATTR_EXIT_INSTR_OFFSETS
	.align		4
        /*005c*/ 	.byte	0x04, 0x1c
        /*005e*/ 	.short	(.L_45 - .L_44)


	//   ....[0]....
.L_44:
        /*0060*/ 	.word	0x00000040


	//   ....[1]....
        /*0064*/ 	.word	0x00000cd0


	//   ....[2]....
        /*0068*/ 	.word	0x00001660


	//----- nvinfo : EIATTR_CBANK_PARAM_SIZE
	.align		4
.L_45:
        /*006c*/ 	.byte	0x03, 0x19
        /*006e*/ 	.short	0x0018


	//----- nvinfo : EIATTR_PARAM_CBANK
	.align		4
        /*0070*/ 	.byte	0x04, 0x0a
        /*0072*/ 	.short	(.L_47 - .L_46)
	.align		4
.L_46:
        /*0074*/ 	.word	index@(.nv.constant0._Z13floyd_phaseIIiPiii)
        /*0078*/ 	.short	0x0380
        /*007a*/ 	.short	0x0018


	//----- nvinfo : EIATTR_SW_WAR
	.align		4
.L_47:
        /*007c*/ 	.byte	0x04, 0x36
        /*007e*/ 	.short	(.L_49 - .L_48)
.L_48:
        /*0080*/ 	.word	0x00000008
.L_49:


//--------------------- .nv.info._Z12floyd_phaseIiPiii --------------------------
	.section	.nv.info._Z12floyd_phaseIiPiii,"",@"SHT_CUDA_INFO"
	.sectionflags	@""
	.align	4


	//----- nvinfo : EIATTR_CUDA_API_VERSION
	.align		4
        /*0000*/ 	.byte	0x04, 0x37
        /*0002*/ 	.short	(.L_51 - .L_50)
.L_50:
        /*0004*/ 	.word	0x00000082


	//----- nvinfo : EIATTR_KPARAM_INFO
	.align		4
.L_51:
        /*0008*/ 	.byte	0x04, 0x17
        /*000a*/ 	.short	(.L_53 - .L_52)
.L_52:
        /*000c*/ 	.word	0x00000000
        /*0010*/ 	.short	0x0003
        /*0012*/ 	.short	0x0014
        /*0014*/ 	.byte	0x00, 0xf0, 0x11, 0x00


	//----- nvinfo : EIATTR_KPARAM_INFO
	.align		4
.L_53:
        /*0018*/ 	.byte	0x04, 0x17
        /*001a*/ 	.short	(.L_55 - .L_54)
.L_54:
        /*001c*/ 	.word	0x00000000
        /*0020*/ 	.short	0x0002
        /*0022*/ 	.short	0x0010
        /*0024*/ 	.byte	0x00, 0xf0, 0x11, 0x00


	//----- nvinfo : EIATTR_KPARAM_INFO
	.align		4
.L_55:
        /*0028*/ 	.byte	0x04, 0x17
        /*002a*/ 	.short	(.L_57 - .L_56)
.L_56:
        /*002c*/ 	.word	0x00000000
        /*0030*/ 	.short	0x0001
        /*0032*/ 	.short	0x0008
        /*0034*/ 	.byte	0x00, 0xf5, 0x21, 0x00


	//----- nvinfo : EIATTR_KPARAM_INFO
	.align		4
.L_57:
        /*0038*/ 	.byte	0x04, 0x17
        /*003a*/ 	.short	(.L_59 - .L_58)
.L_58:
        /*003c*/ 	.word	0x00000000
        /*0040*/ 	.short	0x0000
        /*0042*/ 	.short	0x0000
        /*0044*/ 	.byte	0x00, 0xf0, 0x11, 0x00


	//----- nvinfo : EIATTR_SPARSE_MMA_MASK
	.align		4
.L_59:
        /*0048*/ 	.byte	0x03, 0x50
        /*004a*/ 	.short	0x0000


	//----- nvinfo : EIATTR_MAXREG_COUNT
	.align		4
        /*004c*/ 	.byte	0x03, 0x1b
        /*004e*/ 	.short	0x00ff


	//----- nvinfo : EIATTR_NUM_BARRIERS
	.align		4
        /*0050*/ 	.byte	0x02, 0x4c
        /*0052*/ 	.byte	0x01
	.zero		1


	//----- nvinfo : EIATTR_MERCURY_ISA_VERSION
	.align		4
        /*0054*/ 	.byte	0x03, 0x5f
        /*0056*/ 	.short	0x0101


	//----- nvinfo : EIATTR_VRC_CTA_INIT_COUNT
	.align		4
        /*0058*/ 	.byte	0x02, 0x4a
	.zero		1
	.zero		1


	//----- nvinfo : EIATTR_EXIT_INSTR_OFFSETS
	.align		4
        /*005c*/ 	.byte	0x04, 0x1c
        /*005e*/ 	.short	(.L_61 - .L_60)


	//   ....[0]....
.L_60:
        /*0060*/ 	.word	0x00000aa0


	//----- nvinfo : EIATTR_CBANK_PARAM_SIZE
	.align		4
.L_61:
        /*0064*/ 	.byte	0x03, 0x19
        /*0066*/ 	.short	0x0018


	//----- nvinfo : EIATTR_PARAM_CBANK
	.align		4
        /*0068*/ 	.byte	0x04, 0x0a
        /*006a*/ 	.short	(.L_63 - .L_62)
	.align		4
.L_62:
        /*006c*/ 	.word	index@(.nv.constant0._Z12floyd_phaseIiPiii)
        /*0070*/ 	.short	0x0380
        /*0072*/ 	.short	0x0018


	//----- nvinfo : EIATTR_SW_WAR
	.align		4
.L_63:
        /*0074*/ 	.byte	0x04, 0x36
        /*0076*/ 	.short	(.L_65 - .L_64)
.L_64:
        /*0078*/ 	.word	0x00000008
.L_65:


//--------------------- .nv.callgraph             --------------------------
	.section	.nv.callgraph,"",@"SHT_CUDA_CALLGRAPH"
	.align	4
	.sectionentsize	8
	.align		4
        /*0000*/ 	.word	0x00000000
	.align		4
        /*0004*/ 	.word	0xffffffff
	.align		4
        /*0008*/ 	.word	0x00000000
	.align		4
        /*000c*/ 	.word	0xfffffffe
	.align		4
        /*0010*/ 	.word	0x00000000
	.align		4
        /*0014*/ 	.word	0xfffffffd
	.align		4
        /*0018*/ 	.word	0x00000000
	.align		4
        /*001c*/ 	.word	0xfffffffc


//--------------------- .text._Z14floyd_phaseIIIiPiii --------------------------
	.section	.text._Z14floyd_phaseIIIiPiii,"ax",@progbits
	.align	128
        .global         _Z14floyd_phaseIIIiPiii
        .type           _Z14floyd_phaseIIIiPiii,@function
        .size           _Z14floyd_phaseIIIiPiii,(.L_x_20 - _Z14floyd_phaseIIIiPiii)
        .other          _Z14floyd_phaseIIIiPiii,@"STO_CUDA_ENTRY STV_DEFAULT"
_Z14floyd_phaseIIIiPiii:
.text._Z14floyd_phaseIIIiPiii:
[----:B------:R-:W-:Y:S08]  /*0000*/  LDC R1, c[0x0][0x37c] ;  /* 0x0000df00ff017b82 */ /* 0x000ff00000000800 */
[----:B------:R-:W0:Y:S08]  /*0010*/  S2UR UR5, SR_CTAID.Y ;  /* 0x00000000000579c3 */ /* 0x000e300000002600 */
[----:B------:R-:W0:Y:S08]  /*0020*/  LDC R11, c[0x0][0x380] ;  /* 0x0000e000ff0b7b82 */ /* 0x000e300000000800 */
[----:B------:R-:W1:Y:S01]  /*0030*/  S2UR UR4, SR_CTAID.X ;  /* 0x00000000000479c3 */ /* 0x000e620000002500 */
[----:B0-----:R-:W-:-:S04]  /*0040*/  ISETP.NE.AND P0, PT, R11, UR5, PT ;  /* 0x000000050b007c0c */ /* 0x001fc8000bf05270 */
[----:B-1----:R-:W-:-:S13]  /*0050*/  ISETP.EQ.OR P0, PT, R11, UR4, !P0 ;  /* 0x000000040b007c0c */ /* 0x002fda000c702670 */
[----:B------:R-:W-:Y:S05]  /*0060*/  @P0 EXIT ;  /* 0x000000000000094d */ /* 0x000fea0003800000 */
[----:B------:R-:W0:Y:S01]  /*0070*/  S2R R0, SR_TID.Y ;  /* 0x0000000000007919 */ /* 0x000e220000002200 */
[----:B------:R-:W1:Y:S01]  /*0080*/  LDC R5, c[0x0][0x364] ;  /* 0x0000d900ff057b82 */ /* 0x000e620000000800 */
[----:B------:R-:W0:Y:S01]  /*0090*/  LDCU.64 UR8, c[0x0][0x390] ;  /* 0x00007200ff0877ac */ /* 0x000e220008000a00 */
[----:B------:R-:W2:Y:S01]  /*00a0*/  S2R R4, SR_TID.X ;  /* 0x0000000000047919 */ /* 0x000ea20000002100 */
[----:B------:R-:W3:Y:S05]  /*00b0*/  LDCU.64 UR10, c[0x0][0x358] ;  /* 0x00006b00ff0a77ac */ /* 0x000eea0008000a00 */
[----:B------:R-:W2:Y:S08]  /*00c0*/  LDC R9, c[0x0][0x360] ;  /* 0x0000d800ff097b82 */ /* 0x000eb00000000800 */
[----:B------:R-:W4:Y:S01]  /*00d0*/  LDC.64 R2, c[0x0][0x388] ;  /* 0x0000e200ff027b82 */ /* 0x000f220000000a00 */
[----:B0-----:R-:W-:-:S02]  /*00e0*/  IMAD R7, R11, UR8, R0 ;  /* 0x000000080b077c24 */ /* 0x001fc4000f8e0200 */
[----:B-1----:R-:W-:Y:S02]  /*00f0*/  IMAD R5, R5, UR5, R0 ;  /* 0x0000000505057c24 */ /* 0x002fe4000f8e0200 */
[--C-:B--2---:R-:W-:Y:S02]  /*0100*/  IMAD R10, R9, UR4, R4.reuse ;  /* 0x00000004090a7c24 */ /* 0x104fe4000f8e0204 */
[----:B------:R-:W-:Y:S02]  /*0110*/  IMAD R6, R11, UR8, R4 ;  /* 0x000000080b067c24 */ /* 0x000fe4000f8e0204 */
[----:B------:R-:W-:Y:S02]  /*0120*/  IMAD R7, R7, UR9, R10 ;  /* 0x0000000907077c24 */ /* 0x000fe4000f8e020a */
[----:B------:R-:W-:Y:S02]  /*0130*/  IMAD R9, R5, UR9, R6 ;  /* 0x0000000905097c24 */ /* 0x000fe4000f8e0206 */
[----:B----4-:R-:W-:-:S04]  /*0140*/  IMAD.WIDE R6, R7, 0x4, R2 ;  /* 0x0000000407067825 */ /* 0x010fc800078e0202 */
[----:B------:R-:W-:Y:S02]  /*0150*/  IMAD.WIDE R8, R9, 0x4, R2 ;  /* 0x0000000409087825 */ /* 0x000fe400078e0202 */
[----:B---3--:R0:W2:Y:S04]  /*0160*/  LDG.E R6, desc[UR10][R6.64] ;  /* 0x0000000a06067981 */ /* 0x0080a8000c1e1900 */
[----:B------:R-:W3:Y:S01]  /*0170*/  LDG.E R8, desc[UR10][R8.64] ;  /* 0x0000000a08087981 */ /* 0x000ee2000c1e1900 */
[----:B------:R-:W1:Y:S01]  /*0180*/  S2UR UR6, SR_CgaCtaId ;  /* 0x00000000000679c3 */ /* 0x000e620000008800 */
[----:B------:R-:W-:Y:S01]  /*0190*/  UMOV UR4, 0x400 ;  /* 0x0000040000047882 */ /* 0x000fe20000000000 */
[----:B------:R-:W-:Y:S01]  /*01a0*/  IMAD R5, R5, UR9, R10 ;  /* 0x0000000905057c24 */ /* 0x000fe2000f8e020a */
[----:B------:R-:W-:-:S03]  /*01b0*/  UIADD3 UR5, UPT, UPT, UR4, 0x400, URZ ;  /* 0x0000040004057890 */ /* 0x000fc6000fffe0ff */
[----:B------:R-:W-:-:S05]  /*01c0*/  IMAD.WIDE R2, R5, 0x4, R2 ;  /* 0x0000000405027825 */ /* 0x000fca00078e0202 */
[----:B------:R4:W5:Y:S01]  /*01d0*/  LDG.E R15, desc[UR10][R2.64] ;  /* 0x0000000a020f7981 */ /* 0x000962000c1e1900 */
[----:B------:R-:W-:Y:S02]  /*01e0*/  UISETP.GE.AND UP0, UPT, UR8, 0x1, UPT ;  /* 0x000000010800788c */ /* 0x000fe4000bf06270 */
[----:B-1----:R-:W-:Y:S02]  /*01f0*/  ULEA UR5, UR6, UR5, 0x18 ;  /* 0x0000000506057291 */ /* 0x002fe4000f8ec0ff */
[----:B------:R-:W-:-:S04]  /*0200*/  ULEA UR4, UR6, UR4, 0x18 ;  /* 0x0000000406047291 */ /* 0x000fc8000f8ec0ff */
[----:B------:R-:W-:Y:S02]  /*0210*/  LEA R5, R0, UR5, 0x6 ;  /* 0x0000000500057c11 */ /* 0x000fe4000f8e30ff */
[----:B0-----:R-:W-:-:S03]  /*0220*/  LEA R7, R4, UR4, 0x6 ;  /* 0x0000000404077c11 */ /* 0x001fc6000f8e30ff */
[----:B------:R-:W-:Y:S02]  /*0230*/  IMAD R5, R4, 0x4, R5 ;  /* 0x0000000404057824 */ /* 0x000fe400078e0205 */
[----:B------:R-:W-:-:S03]  /*0240*/  IMAD R7, R0, 0x4, R7 ;  /* 0x0000000400077824 */ /* 0x000fc600078e0207 */
[----:B--2---:R4:W-:Y:S04]  /*0250*/  STS [R5], R6 ;  /* 0x0000000605007388 */ /* 0x0049e80000000800 */
[----:B---3--:R4:W-:Y:S01]  /*0260*/  STS [R7], R8 ;  /* 0x0000000807007388 */ /* 0x0089e20000000800 */
[----:B------:R-:W-:Y:S06]  /*0270*/  BAR.SYNC.DEFER_BLOCKING 0x0 ;  /* 0x0000000000007b1d */ /* 0x000fec0000010000 */
[----:B------:R-:W-:Y:S05]  /*0280*/  BRA.U !UP0, `(.L_x_0) ;  /* 0x0000000508807547 */ /* 0x000fea000b800000 */
[----:B------:R-:W-:Y:S01]  /*0290*/  UISETP.GE.U32.AND UP1, UPT, UR8, 0x10, UPT ;  /* 0x000000100800788c */ /* 0x000fe2000bf26070 */
[----:B----4-:R-:W-:Y:S01]  /*02a0*/  IMAD.MOV.U32 R7, RZ, RZ, RZ ;  /* 0x000000ffff077224 */ /* 0x010fe200078e00ff */
[----:B------:R-:W-:-:S04]  /*02b0*/  ULOP3.LUT UR6, UR8, 0xf, URZ, 0xc0, !UPT ;  /* 0x0000000f08067892 */ /* 0x000fc8000f8ec0ff */
[----:B------:R-:W-:-:S03]  /*02c0*/  UISETP.NE.AND UP0, UPT, UR6, URZ, UPT ;  /* 0x000000ff0600728c */ /* 0x000fc6000bf05270 */
[----:B------:R-:W-:Y:S08]  /*02d0*/  BRA.U !UP1, `(.L_x_1) ;  /* 0x0000000509307547 */ /* 0x000ff0000b800000 */
[----:B------:R-:W-:Y:S01]  /*02e0*/  ULOP3.LUT UR7, UR8, 0x7ffffff0, URZ, 0xc0, !UPT ;  /* 0x7ffffff008077892 */ /* 0x000fe2000f8ec0ff */
[----:B------:R-:W-:Y:S02]  /*02f0*/  LEA R5, R0, UR4, 0x2 ;  /* 0x0000000400057c11 */ /* 0x000fe4000f8e10ff */
[----:B------:R-:W-:Y:S01]  /*0300*/  LEA R6, R4, UR5, 0x2 ;  /* 0x0000000504067c11 */ /* 0x000fe2000f8e10ff */
[----:B------:R-:W-:Y:S02]  /*0310*/  UIADD3 UR8, UPT, UPT, -UR7, URZ, URZ ;  /* 0x000000ff07087290 */ /* 0x000fe4000fffe1ff */
[----:B------:R-:W-:Y:S02]  /*0320*/  VIADD R5, R5, 0x200 ;  /* 0x0000020005057836 */ /* 0x000fe40000000000 */
[----:B------:R-:W-:Y:S02]  /*0330*/  VIADD R6, R6, 0x200 ;  /* 0x0000020006067836 */ /* 0x000fe40000000000 */
[----:B------:R-:W-:-:S07]  /*0340*/  IMAD.U32 R7, RZ, RZ, UR7 ;  /* 0x00000007ff077e24 */ /* 0x000fce000f8e00ff */
.L_x_2:
[----:B------:R-:W-:Y:S01]  /*0350*/  LDS R14, [R5+-0x200] ;  /* 0xfffe0000050e7984 */ /* 0x000fe20000000800 */
[----:B------:R-:W-:-:S03]  /*0360*/  UIADD3 UR8, UPT, UPT, UR8, 0x10, URZ ;  /* 0x0000001008087890 */ /* 0x000fc6000fffe0ff */
[----:B------:R-:W0:Y:S01]  /*0370*/  LDS R16, [R6+-0x200] ;  /* 0xfffe000006107984 */ /* 0x000e220000000800 */
[----:B------:R-:W-:Y:S01]  /*0380*/  UISETP.NE.AND UP1, UPT, UR8, URZ, UPT ;  /* 0x000000ff0800728c */ /* 0x000fe2000bf25270 */
[----:B------:R-:W-:Y:S06]  /*0390*/  BAR.SYNC.DEFER_BLOCKING 0x0 ;  /* 0x0000000000007b1d */ /* 0x000fec0000010000 */
[----:B------:R-:W-:Y:S04]  /*03a0*/  LDS R17, [R5+-0x1c0] ;  /* 0xfffe400005117984 */ /* 0x000fe80000000800 */
[----:B------:R-:W1:Y:S01]  /*03b0*/  LDS R24, [R6+-0x1c0] ;  /* 0xfffe400006187984 */ /* 0x000e620000000800 */
[----:B------:R-:W-:Y:S01]  /*03c0*/  BAR.SYNC.DEFER_BLOCKING 0x0 ;  /* 0x0000000000007b1d */ /* 0x000fe20000010000 */
[----:B0----5:R-:W-:-:S05]  /*03d0*/  VIADDMNMX R16, R16, R14, R15, PT ;  /* 0x0000000e10107246 */ /* 0x021fca000380010f */
[----:B------:R-:W-:Y:S04]  /*03e0*/  LDS R18, [R5+-0x180] ;  /* 0xfffe800005127984 */ /* 0x000fe80000000800 */
[----:B------:R-:W0:Y:S01]  /*03f0*/  LDS R19, [R6+-0x180] ;  /* 0xfffe800006137984 */ /* 0x000e220000000800 */
[----:B------:R-:W-:Y:S01]  /*0400*/  BAR.SYNC.DEFER_BLOCKING 0x0 ;  /* 0x0000000000007b1d */ /* 0x000fe20000010000 */
[----:B-1----:R-:W-:-:S05]  /*0410*/  VIADDMNMX R24, R24, R17, R16, PT ;  /* 0x0000001118187246 */ /* 0x002fca0003800110 */
[----:B------:R-:W-:Y:S04]  /*0420*/  LDS R20, [R5+-0x140] ;  /* 0xfffec00005147984 */ /* 0x000fe80000000800 */
[----:B------:R-:W1:Y:S01]  /*0430*/  LDS R21, [R6+-0x140] ;  /* 0xfffec00006157984 */ /* 0x000e620000000800 */
[----:B------:R-:W-:Y:S01]  /*0440*/  BAR.SYNC.DEFER_BLOCKING 0x0 ;  /* 0x0000000000007b1d */ /* 0x000fe20000010000 */
[----:B0-----:R-:W-:-:S05]  /*0450*/  VIADDMNMX R24, R19, R18, R24, PT ;  /* 0x0000001213187246 */ /* 0x001fca0003800118 */
        /* <DEDUP_REMOVED lines=16> */
[----:B------:R-:W-:Y:S04]  /*0560*/  LDS R15, [R5] ;  /* 0x00000000050f7984 */ /* 0x000fe80000000800 */
[----:B------:R-:W0:Y:S01]  /*0570*/  LDS R14, [R6] ;  /* 0x00000000060e7984 */ /* 0x000e220000000800 */
[----:B------:R-:W-:Y:S01]  /*0580*/  BAR.SYNC.DEFER_BLOCKING 0x0 ;  /* 0x0000000000007b1d */ /* 0x000fe20000010000 */
[----:B-1----:R-:W-:-:S05]  /*0590*/  VIADDMNMX R8, R9, R8, R26, PT ;  /* 0x0000000809087246 */ /* 0x002fca000380011a */
[----:B------:R-:W-:Y:S04]  /*05a0*/  LDS R17, [R5+0x40] ;  /* 0x0000400005117984 */ /* 0x000fe80000000800 */
[----:B------:R-:W1:Y:S01]  /*05b0*/  LDS R16, [R6+0x40] ;  /* 0x0000400006107984 */ /* 0x000e620000000800 */
[----:B------:R-:W-:Y:S01]  /*05c0*/  BAR.SYNC.DEFER_BLOCKING 0x0 ;  /* 0x0000000000007b1d */ /* 0x000fe20000010000 */
[----:B0-----:R-:W-:-:S05]  /*05d0*/  VIADDMNMX R8, R14, R15, R8, PT ;  /* 0x0000000f0e087246 */ /* 0x001fca0003800108 */
[----:B------:R-:W-:Y:S04]  /*05e0*/  LDS R19, [R5+0x80] ;  /* 0x0000800005137984 */ /* 0x000fe80000000800 */
[----:B------:R-:W0:Y:S01]  /*05f0*/  LDS R18, [R6+0x80] ;  /* 0x0000800006127984 */ /* 0x000e220000000800 */
        /* <DEDUP_REMOVED lines=18> */
[----:B------:R1:W-:Y:S04]  /*0720*/  LDS R11, [R5+0x1c0] ;  /* 0x0001c000050b7984 */ /* 0x0003e80000000800 */
[----:B------:R2:W3:Y:S01]  /*0730*/  LDS R10, [R6+0x1c0] ;  /* 0x0001c000060a7984 */ /* 0x0004e20000000800 */
[----:B-1----:R-:W-:Y:S01]  /*0740*/  VIADD R5, R5, 0x400 ;  /* 0x0000040005057836 */ /* 0x002fe20000000000 */
[----:B0-----:R-:W-:Y:S01]  /*0750*/  VIADDMNMX R8, R24, R25, R8, PT ;  /* 0x0000001918087246 */ /* 0x001fe20003800108 */
[----:B--2---:R-:W-:-:S03]  /*0760*/  VIADD R6, R6, 0x400 ;  /* 0x0000040006067836 */ /* 0x004fc60000000000 */
[----:B---3--:R-:W-:Y:S01]  /*0770*/  VIADDMNMX R15, R10, R11, R8, PT ;  /* 0x0000000b0a0f7246 */ /* 0x008fe20003800108 */
[----:B------:R-:W-:Y:S06]  /*0780*/  BAR.SYNC.DEFER_BLOCKING 0x0 ;  /* 0x0000000000007b1d */ /* 0x000fec0000010000 */
[----:B------:R-:W-:Y:S05]  /*0790*/  BRA.U UP1, `(.L_x_2) ;  /* 0xfffffff901ec7547 */ /* 0x000fea000b83ffff */
.L_x_1:
[----:B------:R-:W-:Y:S05]  /*07a0*/  BRA.U !UP0, `(.L_x_0) ;  /* 0x0000000108387547 */ /* 0x000fea000b800000 */
[C---:B------:R-:W-:Y:S01]  /*07b0*/  IMAD R4, R7.reuse, 0x10, R4 ;  /* 0x0000001007047824 */ /* 0x040fe200078e0204 */
[----:B------:R-:W-:Y:S01]  /*07c0*/  UIADD3 UR6, UPT, UPT, -UR6, URZ, URZ ;  /* 0x000000ff06067290 */ /* 0x000fe2000fffe1ff */
[----:B------:R-:W-:-:S03]  /*07d0*/  IMAD R7, R7, 0x10, R0 ;  /* 0x0000001007077824 */ /* 0x000fc600078e0200 */
[----:B------:R-:W-:Y:S02]  /*07e0*/  LEA R0, R4, UR5, 0x2 ;  /* 0x0000000504007c11 */ /* 0x000fe4000f8e10ff */
[----:B------:R-:W-:-:S07]  /*07f0*/  LEA R4, R7, UR4, 0x2 ;  /* 0x0000000407047c11 */ /* 0x000fce000f8e10ff */
.L_x_3:
[----:B------:R0:W-:Y:S01]  /*0800*/  LDS R6, [R4] ;  /* 0x0000000004067984 */ /* 0x0001e20000000800 */
[----:B------:R-:W-:-:S03]  /*0810*/  UIADD3 UR6, UPT, UPT, UR6, 0x1, URZ ;  /* 0x0000000106067890 */ /* 0x000fc6000fffe0ff */
[----:B------:R1:W2:Y:S01]  /*0820*/  LDS R5, [R0] ;  /* 0x0000000000057984 */ /* 0x0002a20000000800 */
[----:B------:R-:W-:Y:S01]  /*0830*/  UISETP.NE.AND UP0, UPT, UR6, URZ, UPT ;  /* 0x000000ff0600728c */ /* 0x000fe2000bf05270 */
[----:B0-----:R-:W-:Y:S02]  /*0840*/  VIADD R4, R4, 0x40 ;  /* 0x0000004004047836 */ /* 0x001fe40000000000 */
[----:B-1----:R-:W-:Y:S01]  /*0850*/  VIADD R0, R0, 0x40 ;  /* 0x0000004000007836 */ /* 0x002fe20000000000 */
[----:B--2--5:R-:W-:Y:S01]  /*0860*/  VIADDMNMX R15, R5, R6, R15, PT ;  /* 0x00000006050f7246 */ /* 0x024fe2000380010f */
[----:B------:R-:W-:Y:S06]  /*0870*/  BAR.SYNC.DEFER_BLOCKING 0x0 ;  /* 0x0000000000007b1d */ /* 0x000fec0000010000 */
[----:B------:R-:W-:Y:S05]  /*0880*/  BRA.U UP0, `(.L_x_3) ;  /* 0xfffffffd00dc7547 */ /* 0x000fea000b83ffff */
.L_x_0:
[----:B-----5:R-:W-:Y:S01]  /*0890*/  STG.E desc[UR10][R2.64], R15 ;  /* 0x0000000f02007986 */ /* 0x020fe2000c10190a */
[----:B------:R-:W-:Y:S05]  /*08a0*/  EXIT ;  /* 0x000000000000794d */ /* 0x000fea0003800000 */
.L_x_4:
[----:B------:R-:W-:-:S00]  /*08b0*/  BRA `(.L_x_4) ;  /* 0xfffffffc00fc7947 */ /* 0x000fc0000383ffff */
[----:B------:R-:W-:-:S00]  /*08c0*/  NOP ;  /* 0x0000000000007918 */ /* 0x000fc00000000000 */
        /* <DEDUP_REMOVED lines=11> */
.L_x_20:


//--------------------- .text._Z13floyd_phaseIIiPiii --------------------------
	.section	.text._Z13floyd_phaseIIiPiii,"ax",@progbits
	.align	128
        .global         _Z13floyd_phaseIIiPiii
        .type           _Z13floyd_phaseIIiPiii,@function
        .size           _Z13floyd_phaseIIiPiii,(.L_x_21 - _Z13floyd_phaseIIiPiii)
        .other          _Z13floyd_phaseIIiPiii,@"STO_CUDA_ENTRY STV_DEFAULT"
_Z13floyd_phaseIIiPiii:
.text._Z13floyd_phaseIIiPiii:
[----:B------:R-:W-:Y:S08]  /*0000*/  LDC R1, c[0x0][0x37c] ;  /* 0x0000df00ff017b82 */ /* 0x000ff00000000800 */
[----:B------:R-:W0:Y:S08]  /*0010*/  S2UR UR4, SR_CTAID.X ;  /* 0x00000000000479c3 */ /* 0x000e300000002500 */
[----:B------:R-:W0:Y:S02]  /*0020*/  LDC R11, c[0x0][0x380] ;  /* 0x0000e000ff0b7b82 */ /* 0x000e240000000800 */
[----:B0-----:R-:W-:-:S13]  /*0030*/  ISETP.NE.AND P0, PT, R11, UR4, PT ;  /* 0x000000040b007c0c */ /* 0x001fda000bf05270 */
[----:B------:R-:W-:Y:S05]  /*0040*/  @!P0 EXIT ;  /* 0x000000000000894d */ /* 0x000fea0003800000 */
[----:B------:R-:W0:Y:S01]  /*0050*/  S2UR UR5, SR_CTAID.Y ;  /* 0x00000000000579c3 */ /* 0x000e220000002600 */
[----:B------:R-:W1:Y:S01]  /*0060*/  S2R R0, SR_TID.Y ;  /* 0x0000000000007919 */ /* 0x000e620000002200 */
[----:B------:R-:W1:Y:S01]  /*0070*/  LDCU.64 UR6, c[0x0][0x390] ;  /* 0x00007200ff0677ac */ /* 0x000e620008000a00 */
[----:B------:R-:W2:Y:S01]  /*0080*/  S2R R4, SR_TID.X ;  /* 0x0000000000047919 */ /* 0x000ea20000002100 */
[----:B------:R-:W3:Y:S04]  /*0090*/  LDCU.64 UR8, c[0x0][0x358] ;  /* 0x00006b00ff0877ac */ /* 0x000ee80008000a00 */
[----:B------:R-:W4:Y:S01]  /*00a0*/  LDC.64 R2, c[0x0][0x388] ;  /* 0x0000e200ff027b82 */ /* 0x000f220000000a00 */
[----:B0-----:R-:W-:Y:S01]  /*00b0*/  ISETP.NE.AND P0, PT, RZ, UR5, PT ;  /* 0x00000005ff007c0c */ /* 0x001fe2000bf05270 */
[----:B-1----:R-:W-:-:S12]  /*00c0*/  IMAD R5, R11, UR6, R0 ;  /* 0x000000060b057c24 */ /* 0x002fd8000f8e0200 */
[----:B------:R-:W0:Y:S01]  /*00d0*/  @!P0 LDC R7, c[0x0][0x360] ;  /* 0x0000d800ff078b82 */ /* 0x000e220000000800 */
[----:B--2---:R-:W-:Y:S02]  /*00e0*/  IMAD R8, R11, UR6, R4 ;  /* 0x000000060b087c24 */ /* 0x004fe4000f8e0204 */
[----:B------:R-:W-:-:S05]  /*00f0*/  IMAD R5, R5, UR7, RZ ;  /* 0x0000000705057c24 */ /* 0x000fca000f8e02ff */
[----:B------:R-:W1:Y:S02]  /*0100*/  @P0 LDC R9, c[0x0][0x360] ;  /* 0x0000d800ff090b82 */ /* 0x000e640000000800 */
[----:B-1----:R-:W-:Y:S02]  /*0110*/  @P0 IMAD R6, R9, UR4, R0 ;  /* 0x0000000409060c24 */ /* 0x002fe4000f8e0200 */
[----:B------:R-:W-:Y:S02]  /*0120*/  IMAD.IADD R9, R5, 0x1, R8 ;  /* 0x0000000105097824 */ /* 0x000fe400078e0208 */
[----:B0-----:R-:W-:Y:S02]  /*0130*/  @!P0 IMAD R8, R7, UR4, R4 ;  /* 0x0000000407088c24 */ /* 0x001fe4000f8e0204 */
[----:B------:R-:W-:Y:S02]  /*0140*/  @P0 IMAD R5, R6, UR7, RZ ;  /* 0x0000000706050c24 */ /* 0x000fe4000f8e02ff */
[----:B----4-:R-:W-:-:S04]  /*0150*/  @!P0 IMAD.WIDE R6, R9, 0x4, R2 ;  /* 0x0000000409068825 */ /* 0x010fc800078e0202 */
[----:B------:R-:W-:Y:S01]  /*0160*/  IMAD.IADD R5, R8, 0x1, R5 ;  /* 0x0000000108057824 */ /* 0x000fe200078e0205 */
[----:B---3--:R0:W2:Y:S01]  /*0170*/  @!P0 LDG.E R12, desc[UR8][R6.64] ;  /* 0x00000008060c8981 */ /* 0x0080a2000c1e1900 */
[----:B------:R-:W-:-:S04]  /*0180*/  @P0 IMAD.WIDE R8, R9, 0x4, R2 ;  /* 0x0000000409080825 */ /* 0x000fc800078e0202 */
[----:B------:R-:W-:Y:S01]  /*0190*/  IMAD.WIDE R2, R5, 0x4, R2 ;  /* 0x0000000405027825 */ /* 0x000fe200078e0202 */
[----:B------:R1:W3:Y:S04]  /*01a0*/  @P0 LDG.E R14, desc[UR8][R8.64] ;  /* 0x00000008080e0981 */ /* 0x0002e8000c1e1900 */
[----:B------:R-:W4:Y:S01]  /*01b0*/  LDG.E R17, desc[UR8][R2.64] ;  /* 0x0000000802117981 */ /* 0x000f22000c1e1900 */
[----:B------:R-:W5:Y:S01]  /*01c0*/  S2R R11, SR_CgaCtaId ;  /* 0x00000000000b7919 */ /* 0x000f620000008800 */
[----:B------:R-:W-:-:S05]  /*01d0*/  MOV R5, 0x400 ;  /* 0x0000040000057802 */ /* 0x000fca0000000f00 */
[----:B------:R-:W-:Y:S01]  /*01e0*/  VIADD R10, R5, 0x400 ;  /* 0x00000400050a7836 */ /* 0x000fe20000000000 */
[----:B-----5:R-:W-:-:S04]  /*01f0*/  LEA R13, R11, R5, 0x18 ;  /* 0x000000050b0d7211 */ /* 0x020fc800078ec0ff */
[----:B------:R-:W-:-:S05]  /*0200*/  LEA R5, R11, R10, 0x18 ;  /* 0x0000000a0b057211 */ /* 0x000fca00078ec0ff */
[----:B0-----:R-:W-:Y:S01]  /*0210*/  IMAD R7, R4, 0x40, R5 ;  /* 0x0000004004077824 */ /* 0x001fe200078e0205 */
[----:B------:R-:W-:Y:S01]  /*0220*/  LEA R11, R0, R5, 0x6 ;  /* 0x00000005000b7211 */ /* 0x000fe200078e30ff */
[----:B------:R-:W-:-:S03]  /*0230*/  @!P0 IMAD R15, R4, 0x40, R13 ;  /* 0x00000040040f8824 */ /* 0x000fc600078e020d */
[C---:B------:R-:W-:Y:S01]  /*0240*/  LEA R6, R0.reuse, R7, 0x2 ;  /* 0x0000000700067211 */ /* 0x040fe200078e10ff */
[----:B------:R-:W-:Y:S02]  /*0250*/  @P0 IMAD R7, R0, 0x40, R13 ;  /* 0x0000004000070824 */ /* 0x000fe400078e020d */
[----:B-1----:R-:W-:Y:S02]  /*0260*/  IMAD R9, R4, 0x4, R11 ;  /* 0x0000000404097824 */ /* 0x002fe400078e020b */
[----:B------:R-:W-:Y:S01]  /*0270*/  @!P0 IMAD R15, R0, 0x4, R15 ;  /* 0x00000004000f8824 */ /* 0x000fe200078e020f */
[C---:B------:R-:W-:Y:S01]  /*0280*/  @P0 LEA R11, R4.reuse, R7, 0x2 ;  /* 0x00000007040b0211 */ /* 0x040fe200078e10ff */
[----:B------:R-:W-:Y:S02]  /*0290*/  @!P0 IMAD.MOV.U32 R10, RZ, RZ, R9 ;  /* 0x000000ffff0a8224 */ /* 0x000fe400078e0009 */
[----:B------:R-:W-:Y:S01]  /*02a0*/  @P0 IMAD.MOV.U32 R10, RZ, RZ, R6 ;  /* 0x000000ffff0a0224 */ /* 0x000fe200078e0006 */
[----:B------:R-:W-:Y:S01]  /*02b0*/  UISETP.NE.AND UP0, UPT, UR5, URZ, UPT ;  /* 0x000000ff0500728c */ /* 0x000fe2000bf05270 */
[----:B------:R-:W-:-:S02]  /*02c0*/  IMAD.SHL.U32 R8, R4, 0x4, RZ ;  /* 0x0000000404087824 */ /* 0x000fc400078e00ff */
[----:B------:R-:W-:Y:S01]  /*02d0*/  IMAD.SHL.U32 R7, R0, 0x4, RZ ;  /* 0x0000000400077824 */ /* 0x000fe200078e00ff */
[----:B--2---:R0:W-:Y:S04]  /*02e0*/  @!P0 STS [R15], R12 ;  /* 0x0000000c0f008388 */ /* 0x0041e80000000800 */
[----:B---3--:R0:W-:Y:S04]  /*02f0*/  @P0 STS [R11], R14 ;  /* 0x0000000e0b000388 */ /* 0x0081e80000000800 */
[----:B----4-:R0:W-:Y:S01]  /*0300*/  STS [R10], R17 ;  /* 0x000000110a007388 */ /* 0x0101e20000000800 */
[----:B------:R-:W-:Y:S06]  /*0310*/  BAR.SYNC.DEFER_BLOCKING 0x0 ;  /* 0x0000000000007b1d */ /* 0x000fec0000010000 */
[----:B------:R-:W-:Y:S05]  /*0320*/  BRA.U !UP0, `(.L_x_5) ;  /* 0x00000009086c7547 */ /* 0x000fea000b800000 */
[----:B------:R-:W-:-:S09]  /*0330*/  UISETP.GE.AND UP0, UPT, UR6, 0x1, UPT ;  /* 0x000000010600788c */ /* 0x000fd2000bf06270 */
[----:B------:R-:W-:Y:S05]  /*0340*/  BRA.U !UP0, `(.L_x_6) ;  /* 0x0000000908587547 */ /* 0x000fea000b800000 */
[----:B------:R-:W-:Y:S01]  /*0350*/  UISETP.GE.U32.AND UP1, UPT, UR6, 0x10, UPT ;  /* 0x000000100600788c */ /* 0x000fe2000bf26070 */
[----:B------:R-:W-:Y:S01]  /*0360*/  HFMA2 R9, -RZ, RZ, 0, 0 ;  /* 0x00000000ff097431 */ /* 0x000fe200000001ff */
[----:B------:R-:W-:-:S04]  /*0370*/  ULOP3.LUT UR4, UR6, 0xf, URZ, 0xc0, !UPT ;  /* 0x0000000f06047892 */ /* 0x000fc8000f8ec0ff */
[----:B------:R-:W-:-:S03]  /*0380*/  UISETP.NE.AND UP0, UPT, UR4, URZ, UPT ;  /* 0x000000ff0400728c */ /* 0x000fc6000bf05270 */
[----:B------:R-:W-:Y:S08]  /*0390*/  BRA.U !UP1, `(.L_x_7) ;  /* 0x0000000509f07547 */ /* 0x000ff0000b800000 */
[----:B------:R-:W-:Y:S01]  /*03a0*/  ULOP3.LUT UR5, UR6, 0x7ffffff0, URZ, 0xc0, !UPT ;  /* 0x7ffffff006057892 */ /* 0x000fe2000f8ec0ff */
[----:B------:R-:W-:Y:S02]  /*03b0*/  IMAD R4, R4, 0x4, R13 ;  /* 0x0000000404047824 */ /* 0x000fe400078e020d */
[----:B------:R-:W-:Y:S01]  /*03c0*/  IMAD R0, R0, 0x4, R5 ;  /* 0x0000000400007824 */ /* 0x000fe200078e0205 */
[----:B------:R-:W-:Y:S02]  /*03d0*/  UIADD3 UR6, UPT, UPT, -UR5, URZ, URZ ;  /* 0x000000ff05067290 */ /* 0x000fe4000fffe1ff */
[----:B------:R-:W-:Y:S01]  /*03e0*/  IADD3 R4, PT, PT, R4, 0x200, RZ ;  /* 0x0000020004047810 */ /* 0x000fe20007ffe0ff */
[----:B------:R-:W-:Y:S02]  /*03f0*/  VIADD R0, R0, 0x200 ;  /* 0x0000020000007836 */ /* 0x000fe40000000000 */
[----:B------:R-:W-:-:S07]  /*0400*/  IMAD.U32 R9, RZ, RZ, UR5 ;  /* 0x00000005ff097e24 */ /* 0x000fce000f8e00ff */
.L_x_8:
[----:B0-----:R-:W-:Y:S01]  /*0410*/  LDS R10, [R0+-0x200] ;  /* 0xfffe0000000a7984 */ /* 0x001fe20000000800 */
[----:B------:R-:W-:-:S03]  /*0420*/  UIADD3 UR6, UPT, UPT, UR6, 0x10, URZ ;  /* 0x0000001006067890 */ /* 0x000fc6000fffe0ff */
[----:B-1----:R-:W0:Y:S01]  /*0430*/  LDS R11, [R4+-0x200] ;  /* 0xfffe0000040b7984 */ /* 0x002e220000000800 */
[----:B------:R-:W-:-:S03]  /*0440*/  UISETP.NE.AND UP1, UPT, UR6, URZ, UPT ;  /* 0x000000ff0600728c */ /* 0x000fc6000bf25270 */
[----:B------:R-:W1:Y:S01]  /*0450*/  LDS R12, [R6] ;  /* 0x00000000060c7984 */ /* 0x000e620000000800 */
[----:B0-----:R-:W-:-:S05]  /*0460*/  IMAD.IADD R13, R10, 0x1, R11 ;  /* 0x000000010a0d7824 */ /* 0x001fca00078e020b */
[----:B-1----:R-:W-:-:S13]  /*0470*/  ISETP.GE.AND P0, PT, R13, R12, PT ;  /* 0x0000000c0d00720c */ /* 0x002fda0003f06270 */
[----:B------:R-:W-:Y:S01]  /*0480*/  @!P0 STS [R6], R13 ;  /* 0x0000000d06008388 */ /* 0x000fe20000000800 */
[----:B------:R-:W-:Y:S06]  /*0490*/  BAR.SYNC.DEFER_BLOCKING 0x0 ;  /* 0x0000000000007b1d */ /* 0x000fec0000010000 */
[----:B------:R-:W-:Y:S04]  /*04a0*/  LDS R10, [R0+-0x1c0] ;  /* 0xfffe4000000a7984 */ /* 0x000fe80000000800 */
[----:B------:R-:W0:Y:S04]  /*04b0*/  LDS R11, [R4+-0x1c0] ;  /* 0xfffe4000040b7984 */ /* 0x000e280000000800 */
        /* <DEDUP_REMOVED lines=8> */
[----:B0-----:R-:W-:-:S04]  /*0540*/  IADD3 R13, PT, PT, R10, R11, RZ ;  /* 0x0000000b0a0d7210 */ /* 0x001fc80007ffe0ff */
        /* <DEDUP_REMOVED lines=38> */
[----:B------:R-:W-:Y:S04]  /*07b0*/  LDS R10, [R0] ;  /* 0x00000000000a7984 */ /* 0x000fe80000000800 */
[----:B------:R-:W0:Y:S04]  /*07c0*/  LDS R11, [R4] ;  /* 0x00000000040b7984 */ /* 0x000e280000000800 */
[----:B------:R-:W1:Y:S01]  /*07d0*/  LDS R12, [R6] ;  /* 0x00000000060c7984 */ /* 0x000e620000000800 */
[----:B0-----:R-:W-:-:S04]  /*07e0*/  IADD3 R13, PT, PT, R10, R11, RZ ;  /* 0x0000000b0a0d7210 */ /* 0x001fc80007ffe0ff */
[----:B-1----:R-:W-:-:S13]  /*07f0*/  ISETP.GE.AND P0, PT, R13, R12, PT ;  /* 0x0000000c0d00720c */ /* 0x002fda0003f06270 */
[----:B------:R-:W-:Y:S01]  /*0800*/  @!P0 STS [R6], R13 ;  /* 0x0000000d06008388 */ /* 0x000fe20000000800 */
[----:B------:R-:W-:Y:S06]  /*0810*/  BAR.SYNC.DEFER_BLOCKING 0x0 ;  /* 0x0000000000007b1d */ /* 0x000fec0000010000 */
[----:B------:R-:W-:Y:S04]  /*0820*/  LDS R10, [R0+0x40] ;  /* 0x00004000000a7984 */ /* 0x000fe80000000800 */
[----:B------:R-:W0:Y:S04]  /*0830*/  LDS R11, [R4+0x40] ;  /* 0x00004000040b7984 */ /* 0x000e280000000800 */
[----:B------:R-:W1:Y:S01]  /*0840*/  LDS R12, [R6] ;  /* 0x00000000060c7984 */ /* 0x000e620000000800 */
[----:B0-----:R-:W-:-:S05]  /*0850*/  IMAD.IADD R15, R10, 0x1, R11 ;  /* 0x000000010a0f7824 */ /* 0x001fca00078e020b */
        /* <DEDUP_REMOVED lines=38> */
[----:B------:R0:W-:Y:S04]  /*0ac0*/  LDS R10, [R0+0x1c0] ;  /* 0x0001c000000a7984 */ /* 0x0001e80000000800 */
[----:B------:R1:W2:Y:S04]  /*0ad0*/  LDS R11, [R4+0x1c0] ;  /* 0x0001c000040b7984 */ /* 0x0002a80000000800 */
[----:B------:R-:W3:Y:S01]  /*0ae0*/  LDS R12, [R6] ;  /* 0x00000000060c7984 */ /* 0x000ee20000000800 */
[----:B0-----:R-:W-:Y:S01]  /*0af0*/  VIADD R0, R0, 0x400 ;  /* 0x0000040000007836 */ /* 0x001fe20000000000 */
[----:B-1----:R-:W-:Y:S01]  /*0b00*/  IADD3 R4, PT, PT, R4, 0x400, RZ ;  /* 0x0000040004047810 */ /* 0x002fe20007ffe0ff */
[----:B--2---:R-:W-:-:S05]  /*0b10*/  IMAD.IADD R11, R10, 0x1, R11 ;  /* 0x000000010a0b7824 */ /* 0x004fca00078e020b */
[----:B---3--:R-:W-:-:S13]  /*0b20*/  ISETP.GE.AND P0, PT, R11, R12, PT ;  /* 0x0000000c0b00720c */ /* 0x008fda0003f06270 */
[----:B------:R1:W-:Y:S01]  /*0b30*/  @!P0 STS [R6], R11 ;  /* 0x0000000b06008388 */ /* 0x0003e20000000800 */
[----:B------:R-:W-:Y:S06]  /*0b40*/  BAR.SYNC.DEFER_BLOCKING 0x0 ;  /* 0x0000000000007b1d */ /* 0x000fec0000010000 */
[----:B------:R-:W-:Y:S05]  /*0b50*/  BRA.U UP1, `(.L_x_8) ;  /* 0xfffffff9012c7547 */ /* 0x000fea000b83ffff */
.L_x_7:
[----:B------:R-:W-:Y:S05]  /*0b60*/  BRA.U !UP0, `(.L_x_6) ;  /* 0x0000000108507547 */ /* 0x000fea000b800000 */
[----:B------:R-:W2:Y:S01]  /*0b70*/  S2UR UR6, SR_CgaCtaId ;  /* 0x00000000000679c3 */ /* 0x000ea20000008800 */
[----:B------:R-:W-:Y:S01]  /*0b80*/  UMOV UR5, 0x400 ;  /* 0x0000040000057882 */ /* 0x000fe20000000000 */
[C---:B------:R-:W-:Y:S01]  /*0b90*/  IMAD R0, R9.reuse, 0x40, R7 ;  /* 0x0000004009007824 */ /* 0x040fe200078e0207 */
[----:B------:R-:W-:Y:S01]  /*0ba0*/  UIADD3 UR4, UPT, UPT, -UR4, URZ, URZ ;  /* 0x000000ff04047290 */ /* 0x000fe2000fffe1ff */
[----:B------:R-:W-:-:S03]  /*0bb0*/  IMAD R8, R9, 0x40, R8 ;  /* 0x0000004009087824 */ /* 0x000fc600078e0208 */
[----:B------:R-:W-:Y:S01]  /*0bc0*/  IADD3 R0, PT, PT, R5, R0, RZ ;  /* 0x0000000005007210 */ /* 0x000fe20007ffe0ff */
[----:B--2---:R-:W-:-:S06]  /*0bd0*/  ULEA UR5, UR6, UR5, 0x18 ;  /* 0x0000000506057291 */ /* 0x004fcc000f8ec0ff */
[----:B------:R-:W-:-:S07]  /*0be0*/  VIADD R8, R8, UR5 ;  /* 0x0000000508087c36 */ /* 0x000fce0008000000 */
.L_x_9:
[----:B--2---:R2:W-:Y:S01]  /*0bf0*/  LDS R4, [R0] ;  /* 0x0000000000047984 */ /* 0x0045e20000000800 */
[----:B------:R-:W-:-:S03]  /*0c00*/  UIADD3 UR4, UPT, UPT, UR4, 0x1, URZ ;  /* 0x0000000104047890 */ /* 0x000fc6000fffe0ff */
[----:B------:R3:W4:Y:S01]  /*0c10*/  LDS R5, [R8] ;  /* 0x0000000008057984 */ /* 0x0007220000000800 */
[----:B------:R-:W-:-:S03]  /*0c20*/  UISETP.NE.AND UP0, UPT, UR4, URZ, UPT ;  /* 0x000000ff0400728c */ /* 0x000fc6000bf05270 */
[----:B------:R-:W5:Y:S01]  /*0c30*/  LDS R7, [R6] ;  /* 0x0000000006077984 */ /* 0x000f620000000800 */
[----:B--2---:R-:W-:Y:S01]  /*0c40*/  IADD3 R0, PT, PT, R0, 0x40, RZ ;  /* 0x0000004000007810 */ /* 0x004fe20007ffe0ff */
[----:B---3--:R-:W-:Y:S02]  /*0c50*/  VIADD R8, R8, 0x40 ;  /* 0x0000004008087836 */ /* 0x008fe40000000000 */
[----:B----4-:R-:W-:-:S05]  /*0c60*/  IMAD.IADD R4, R4, 0x1, R5 ;  /* 0x0000000104047824 */ /* 0x010fca00078e0205 */
[----:B-----5:R-:W-:-:S13]  /*0c70*/  ISETP.GE.AND P0, PT, R4, R7, PT ;  /* 0x000000070400720c */ /* 0x020fda0003f06270 */
[----:B------:R2:W-:Y:S01]  /*0c80*/  @!P0 STS [R6], R4 ;  /* 0x0000000406008388 */ /* 0x0005e20000000800 */
[----:B------:R-:W-:Y:S06]  /*0c90*/  BAR.SYNC.DEFER_BLOCKING 0x0 ;  /* 0x0000000000007b1d */ /* 0x000fec0000010000 */
[----:B------:R-:W-:Y:S05]  /*0ca0*/  BRA.U UP0, `(.L_x_9) ;  /* 0xfffffffd00d07547 */ /* 0x000fea000b83ffff */
.L_x_6:
[----:B------:R-:W3:Y:S04]  /*0cb0*/  LDS R5, [R6] ;  /* 0x0000000006057984 */ /* 0x000ee80000000800 */
[----:B---3--:R-:W-:Y:S01]  /*0cc0*/  STG.E desc[UR8][R2.64], R5 ;  /* 0x0000000502007986 */ /* 0x008fe2000c101908 */
[----:B------:R-:W-:Y:S05]  /*0cd0*/  EXIT ;  /* 0x000000000000794d */ /* 0x000fea0003800000 */
.L_x_5:
[----:B------:R-:W-:-:S09]  /*0ce0*/  UISETP.GE.AND UP0, UPT, UR6, 0x1, UPT ;  /* 0x000000010600788c */ /* 0x000fd2000bf06270 */
[----:B------:R-:W-:Y:S05]  /*0cf0*/  BRA.U !UP0, `(.L_x_10) ;  /* 0x0000000908507547 */ /* 0x000fea000b800000 */
[----:B------:R-:W-:Y:S01]  /*0d00*/  UISETP.GE.U32.AND UP1, UPT, UR6, 0x10, UPT ;  /* 0x000000100600788c */ /* 0x000fe2000bf26070 */
[----:B------:R-:W-:Y:S01]  /*0d10*/  IMAD.MOV.U32 R0, RZ, RZ, RZ ;  /* 0x000000ffff007224 */ /* 0x000fe200078e00ff */
[----:B------:R-:W-:-:S04]  /*0d20*/  ULOP3.LUT UR4, UR6, 0xf, URZ, 0xc0, !UPT ;  /* 0x0000000f06047892 */ /* 0x000fc8000f8ec0ff */
[----:B------:R-:W-:-:S03]  /*0d30*/  UISETP.NE.AND UP0, UPT, UR4, URZ, UPT ;  /* 0x000000ff0400728c */ /* 0x000fc6000bf05270 */
[----:B------:R-:W-:Y:S08]  /*0d40*/  BRA.U !UP1, `(.L_x_11) ;  /* 0x0000000509e87547 */ /* 0x000ff0000b800000 */
[----:B------:R-:W-:Y:S01]  /*0d50*/  ULOP3.LUT UR6, UR6, 0x7ffffff0, URZ, 0xc0, !UPT ;  /* 0x7ffffff006067892 */ /* 0x000fe2000f8ec0ff */
[----:B------:R-:W-:Y:S02]  /*0d60*/  IADD3 R6, PT, PT, R7, 0x200, R13 ;  /* 0x0000020007067810 */ /* 0x000fe40007ffe00d */
[----:B------:R-:W-:Y:S01]  /*0d70*/  IADD3 R4, PT, PT, R8, 0x200, R5 ;  /* 0x0000020008047810 */ /* 0x000fe20007ffe005 */
[----:B------:R-:W-:Y:S02]  /*0d80*/  UIADD3 UR5, UPT, UPT, -UR6, URZ, URZ ;  /* 0x000000ff06057290 */ /* 0x000fe4000fffe1ff */
[----:B------:R-:W-:-:S10]  /*0d90*/  MOV R0, UR6 ;  /* 0x0000000600007c02 */ /* 0x000fd40008000f00 */
.L_x_12:
[----:B01----:R-:W-:Y:S01]  /*0da0*/  LDS R10, [R6+-0x200] ;  /* 0xfffe0000060a7984 */ /* 0x003fe20000000800 */
[----:B------:R-:W-:-:S03]  /*0db0*/  UIADD3 UR5, UPT, UPT, UR5, 0x10, URZ ;  /* 0x0000001005057890 */ /* 0x000fc6000fffe0ff */
[----:B------:R-:W0:Y:S01]  /*0dc0*/  LDS R11, [R4+-0x200] ;  /* 0xfffe0000040b7984 */ /* 0x000e220000000800 */
        /* <DEDUP_REMOVED lines=114> */
.L_x_11:
        /* <DEDUP_REMOVED lines=9> */
.L_x_13:
        /* <DEDUP_REMOVED lines=12> */
.L_x_10:
[----:B-12---:R-:W1:Y:S04]  /*1640*/  LDS R9, [R9] ;  /* 0x0000000009097984 */ /* 0x006e680000000800 */
[----:B-1----:R-:W-:Y:S01]  /*1650*/  STG.E desc[UR8][R2.64], R9 ;  /* 0x0000000902007986 */ /* 0x002fe2000c101908 */
[----:B------:R-:W-:Y:S05]  /*1660*/  EXIT ;  /* 0x000000000000794d */ /* 0x000fea0003800000 */
.L_x_14:
        /* <DEDUP_REMOVED lines=9> */
.L_x_21:


//--------------------- .text._Z12floyd_phaseIiPiii --------------------------
	.section	.text._Z12floyd_phaseIiPiii,"ax",@progbits
	.align	128
        .global         _Z12floyd_phaseIiPiii
        .type           _Z12floyd_phaseIiPiii,@function
        .size           _Z12floyd_phaseIiPiii,(.L_x_22 - _Z12floyd_phaseIiPiii)
        .other          _Z12floyd_phaseIiPiii,@"STO_CUDA_ENTRY STV_DEFAULT"
_Z12floyd_phaseIiPiii:
.text._Z12floyd_phaseIiPiii:
[----:B------:R-:W-:Y:S01]  /*0000*/  LDC R1, c[0x0][0x37c] ;  /* 0x0000df00ff017b82 */ /* 0x000fe20000000800 */
[----:B------:R-:W0:Y:S07]  /*0010*/  S2R R4, SR_TID.Y ;  /* 0x0000000000047919 */ /* 0x000e2e0000002200 */
[----:B------:R-:W0:Y:S01]  /*0020*/  LDC R5, c[0x0][0x380] ;  /* 0x0000e000ff057b82 */ /* 0x000e220000000800 */
[----:B------:R-:W0:Y:S01]  /*0030*/  LDCU.64 UR6, c[0x0][0x390] ;  /* 0x00007200ff0677ac */ /* 0x000e220008000a00 */
[----:B------:R-:W1:Y:S01]  /*0040*/  S2R R7, SR_TID.X ;  /* 0x0000000000077919 */ /* 0x000e620000002100 */
[----:B------:R-:W2:Y:S05]  /*0050*/  LDCU.64 UR8, c[0x0][0x358] ;  /* 0x00006b00ff0877ac */ /* 0x000eaa0008000a00 */
[----:B------:R-:W3:Y:S01]  /*0060*/  LDC.64 R2, c[0x0][0x388] ;  /* 0x0000e200ff027b82 */ /* 0x000ee20000000a00 */
[----:B0-----:R-:W-:-:S02]  /*0070*/  IMAD R0, R5, UR6, R4 ;  /* 0x0000000605007c24 */ /* 0x001fc4000f8e0204 */
[----:B-1----:R-:W-:-:S04]  /*0080*/  IMAD R5, R5, UR6, R7 ;  /* 0x0000000605057c24 */ /* 0x002fc8000f8e0207 */
[----:B------:R-:W-:-:S04]  /*0090*/  IMAD R5, R0, UR7, R5 ;  /* 0x0000000700057c24 */ /* 0x000fc8000f8e0205 */
[----:B---3--:R-:W-:-:S05]  /*00a0*/  IMAD.WIDE R2, R5, 0x4, R2 ;  /* 0x0000000405027825 */ /* 0x008fca00078e0202 */
[----:B--2---:R-:W2:Y:S01]  /*00b0*/  LDG.E R9, desc[UR8][R2.64] ;  /* 0x0000000802097981 */ /* 0x004ea2000c1e1900 */
[----:B------:R-:W-:Y:S01]  /*00c0*/  MOV R0, 0x400 ;  /* 0x0000040000007802 */ /* 0x000fe20000000f00 */
[----:B------:R-:W-:Y:S01]  /*00d0*/  IMAD.SHL.U32 R7, R7, 0x4, RZ ;  /* 0x0000000407077824 */ /* 0x000fe200078e00ff */
[----:B------:R-:W-:Y:S01]  /*00e0*/  UISETP.GE.AND UP0, UPT, UR6, 0x1, UPT ;  /* 0x000000010600788c */ /* 0x000fe2000bf06270 */
[----:B------:R-:W0:Y:S02]  /*00f0*/  S2R R5, SR_CgaCtaId ;  /* 0x0000000000057919 */ /* 0x000e240000008800 */
[----:B0-----:R-:W-:Y:S01]  /*0100*/  LEA R0, R5, R0, 0x18 ;  /* 0x0000000005007211 */ /* 0x001fe200078ec0ff */
[----:B------:R-:W-:-:S04]  /*0110*/  IMAD.SHL.U32 R5, R4, 0x40, RZ ;  /* 0x0000004004057824 */ /* 0x000fc800078e00ff */
[----:B------:R-:W-:-:S05]  /*0120*/  IMAD.IADD R8, R5, 0x1, R0 ;  /* 0x0000000105087824 */ /* 0x000fca00078e0200 */
[----:B------:R-:W-:-:S05]  /*0130*/  IADD3 R4, PT, PT, R8, R7, RZ ;  /* 0x0000000708047210 */ /* 0x000fca0007ffe0ff */
[----:B--2---:R0:W-:Y:S01]  /*0140*/  STS [R4], R9 ;  /* 0x0000000904007388 */ /* 0x0041e20000000800 */
[----:B------:R-:W-:Y:S06]  /*0150*/  BAR.SYNC.DEFER_BLOCKING 0x0 ;  /* 0x0000000000007b1d */ /* 0x000fec0000010000 */
[----:B------:R-:W-:Y:S05]  /*0160*/  BRA.U !UP0, `(.L_x_15) ;  /* 0x0000000908447547 */ /* 0x000fea000b800000 */
[----:B------:R-:W-:Y:S01]  /*0170*/  UISETP.GE.U32.AND UP1, UPT, UR6, 0x10, UPT ;  /* 0x000000100600788c */ /* 0x000fe2000bf26070 */
[----:B------:R-:W-:Y:S01]  /*0180*/  IMAD.MOV.U32 R6, RZ, RZ, RZ ;  /* 0x000000ffff067224 */ /* 0x000fe200078e00ff */
[----:B------:R-:W-:-:S04]  /*0190*/  ULOP3.LUT UR4, UR6, 0xf, URZ, 0xc0, !UPT ;  /* 0x0000000f06047892 */ /* 0x000fc8000f8ec0ff */
[----:B------:R-:W-:-:S03]  /*01a0*/  UISETP.NE.AND UP0, UPT, UR4, URZ, UPT ;  /* 0x000000ff0400728c */ /* 0x000fc6000bf05270 */
[----:B------:R-:W-:Y:S08]  /*01b0*/  BRA.U !UP1, `(.L_x_16) ;  /* 0x0000000509e87547 */ /* 0x000ff0000b800000 */
[----:B------:R-:W-:Y:S01]  /*01c0*/  ULOP3.LUT UR5, UR6, 0x7ffffff0, URZ, 0xc0, !UPT ;  /* 0x7ffffff006057892 */ /* 0x000fe2000f8ec0ff */
[----:B0-----:R-:W-:Y:S01]  /*01d0*/  VIADD R9, R8, 0x20 ;  /* 0x0000002008097836 */ /* 0x001fe20000000000 */
[----:B------:R-:W-:Y:S02]  /*01e0*/  IADD3 R8, PT, PT, R7, 0x200, R0 ;  /* 0x0000020007087810 */ /* 0x000fe40007ffe000 */
[----:B------:R-:W-:Y:S02]  /*01f0*/  UIADD3 UR6, UPT, UPT, -UR5, URZ, URZ ;  /* 0x000000ff05067290 */ /* 0x000fe4000fffe1ff */
[----:B------:R-:W-:-:S10]  /*0200*/  IMAD.U32 R6, RZ, RZ, UR5 ;  /* 0x00000005ff067e24 */ /* 0x000fd4000f8e00ff */
.L_x_17:
[----:B------:R-:W-:Y:S01]  /*0210*/  LDS R10, [R9+-0x20] ;  /* 0xffffe000090a7984 */ /* 0x000fe20000000800 */
[----:B------:R-:W-:-:S03]  /*0220*/  UIADD3 UR6, UPT, UPT, UR6, 0x10, URZ ;  /* 0x0000001006067890 */ /* 0x000fc6000fffe0ff */
[----:B-1----:R-:W0:Y:S01]  /*0230*/  LDS R11, [R8+-0x200] ;  /* 0xfffe0000080b7984 */ /* 0x002e220000000800 */
[----:B------:R-:W-:-:S03]  /*0240*/  UISETP.NE.AND UP1, UPT, UR6, URZ, UPT ;  /* 0x000000ff0600728c */ /* 0x000fc6000bf25270 */
        /* <DEDUP_REMOVED lines=113> */
.L_x_16:
[----:B------:R-:W-:Y:S05]  /*0960*/  BRA.U !UP0, `(.L_x_15) ;  /* 0x0000000108447547 */ /* 0x000fea000b800000 */
[C---:B------:R-:W-:Y:S01]  /*0970*/  IMAD R7, R6.reuse, 0x40, R7 ;  /* 0x0000004006077824 */ /* 0x040fe200078e0207 */
[----:B------:R-:W-:Y:S01]  /*0980*/  UIADD3 UR4, UPT, UPT, -UR4, URZ, URZ ;  /* 0x000000ff04047290 */ /* 0x000fe2000fffe1ff */
[----:B------:R-:W-:-:S03]  /*0990*/  IMAD R5, R6, 0x4, R5 ;  /* 0x0000000406057824 */ /* 0x000fc600078e0205 */
[C---:B------:R-:W-:Y:S01]  /*09a0*/  IADD3 R7, PT, PT, R0.reuse, R7, RZ ;  /* 0x0000000700077210 */ /* 0x040fe20007ffe0ff */
[----:B------:R-:W-:-:S07]  /*09b0*/  IMAD.IADD R0, R0, 0x1, R5 ;  /* 0x0000000100007824 */ /* 0x000fce00078e0205 */
.L_x_18:
        /* <DEDUP_REMOVED lines=12> */
.L_x_15:
[----:B--2---:R-:W2:Y:S04]  /*0a80*/  LDS R5, [R4] ;  /* 0x0000000004057984 */ /* 0x004ea80000000800 */
[----:B--2---:R-:W-:Y:S01]  /*0a90*/  STG.E desc[UR8][R2.64], R5 ;  /* 0x0000000502007986 */ /* 0x004fe2000c101908 */
[----:B------:R-:W-:Y:S05]  /*0aa0*/  EXIT ;  /* 0x000000000000794d */ /* 0x000fea0003800000 */
.L_x_19:
        /* <DEDUP_REMOVED lines=13> */
.L_x_22:


//--------------------- .nv.shared._Z14floyd_phaseIIIiPiii --------------------------
	.section	.nv.shared._Z14floyd_phaseIIIiPiii,"aw",@nobits
	.sectionflags	@""
	.align	4
.nv.shared._Z14floyd_phaseIIIiPiii:
	.zero		3072


//--------------------- .nv.shared.reserved.0     --------------------------
	.section	.nv.shared.reserved.0,"aw",@nobits
	.weak		__nv_reservedSMEM_offset_0_alias
	.size		__nv_reservedSMEM_offset_0_alias, 0, 64
	.other		__nv_reservedSMEM_offset_0_alias,@"STO_CUDA_RESERVED_SHARED STV_DEFAULT"
__nv_reservedSMEM_offset_0_alias:
	.zero		0
	.zero		64


//--------------------- .nv.shared._Z13floyd_phaseIIiPiii --------------------------
	.section	.nv.shared._Z13floyd_phaseIIiPiii,"aw",@nobits
	.sectionflags	@""
	.align	4
.nv.shared._Z13floyd_phaseIIiPiii:
	.zero		3072


//--------------------- .nv.shared._Z12floyd_phaseIiPiii --------------------------
	.section	.nv.shared._Z12floyd_phaseIiPiii,"aw",@nobits
	.sectionflags	@""
	.align	4
.nv.shared._Z12floyd_phaseIiPiii:
	.zero		2048


//--------------------- .nv.constant0._Z14floyd_phaseIIIiPiii --------------------------
	.section	.nv.constant0._Z14floyd_phaseIIIiPiii,"a",@progbits
	.sectionflags	@""
	.align	4
.nv.constant0._Z14floyd_phaseIIIiPiii:
	.zero		920


//--------------------- .nv.constant0._Z13floyd_phaseIIiPiii --------------------------
	.section	.nv.constant0._Z13floyd_phaseIIiPiii,"a",@progbits
	.sectionflags	@""
	.align	4
.nv.constant0._Z13floyd_phaseIIiPiii:
	.zero		920


//--------------------- .nv.constant0._Z12floyd_phaseIiPiii --------------------------
	.section	.nv.constant0._Z12floyd_phaseIiPiii,"a",@progbits
	.sectionflags	@""
	.align	4
.nv.constant0._Z12floyd_phaseIiPiii:
	.zero		920


//--------------------- SYMBOLS --------------------------

	.type		.nv.reservedSmem.offset0,@object
	.size		.nv.reservedSmem.offset0,0x4
	.type		.nv.reservedSmem.cap,@object
	.size		.nv.reservedSmem.cap,0x4
